//
// Generated by NVIDIA NVVM Compiler
//
// Compiler Build ID: CL-36424714
// Cuda compilation tools, release 13.0, V13.0.88
// Based on NVVM 20.0.0
//

.version 9.0
.target sm_100
.address_size 64

	// .globl	_Z15sgemm_multi_resiiifPKfS0_fPf
// _ZZ15sgemm_multi_resiiifPKfS0_fPfE2As has been demoted
// _ZZ15sgemm_multi_resiiifPKfS0_fPfE2Bs has been demoted

.visible .entry _Z15sgemm_multi_resiiifPKfS0_fPf(
	.param .u32 _Z15sgemm_multi_resiiifPKfS0_fPf_param_0,
	.param .u32 _Z15sgemm_multi_resiiifPKfS0_fPf_param_1,
	.param .u32 _Z15sgemm_multi_resiiifPKfS0_fPf_param_2,
	.param .f32 _Z15sgemm_multi_resiiifPKfS0_fPf_param_3,
	.param .u64 .ptr .align 1 _Z15sgemm_multi_resiiifPKfS0_fPf_param_4,
	.param .u64 .ptr .align 1 _Z15sgemm_multi_resiiifPKfS0_fPf_param_5,
	.param .f32 _Z15sgemm_multi_resiiifPKfS0_fPf_param_6,
	.param .u64 .ptr .align 1 _Z15sgemm_multi_resiiifPKfS0_fPf_param_7
)
{
	.reg .pred 	%p<7>;
	.reg .b32 	%r<84>;
	.reg .b32 	%f<679>;
	.reg .b64 	%rd<60>;
	// demoted variable
	.shared .align 4 .b8 _ZZ15sgemm_multi_resiiifPKfS0_fPfE2As[2048];
	// demoted variable
	.shared .align 4 .b8 _ZZ15sgemm_multi_resiiifPKfS0_fPfE2Bs[2048];
	ld.param.u32 	%r9, [_Z15sgemm_multi_resiiifPKfS0_fPf_param_0];
	ld.param.u32 	%r10, [_Z15sgemm_multi_resiiifPKfS0_fPf_param_1];
	ld.param.u64 	%rd7, [_Z15sgemm_multi_resiiifPKfS0_fPf_param_4];
	ld.param.u64 	%rd8, [_Z15sgemm_multi_resiiifPKfS0_fPf_param_5];
	mov.u32 	%r11, %tid.x;
	and.b32  	%r12, %r11, 1016;
	mov.u32 	%r13, %ctaid.x;
	shl.b32 	%r1, %r13, 6;
	add.s32 	%r14, %r1, %r12;
	mov.u32 	%r15, %ctaid.y;
	shl.b32 	%r2, %r15, 6;
	shl.b32 	%r16, %r11, 3;
	and.b32  	%r17, %r16, 56;
	or.b32  	%r18, %r2, %r17;
	setp.ge.s32 	%p1, %r14, %r9;
	setp.ge.s32 	%p2, %r18, %r10;
	or.pred  	%p3, %p1, %p2;
	@%p3 bra 	$L__BB0_7;
	ld.param.u32 	%r79, [_Z15sgemm_multi_resiiifPKfS0_fPf_param_2];
	cvta.to.global.u64 	%rd10, %rd8;
	cvta.to.global.u64 	%rd11, %rd7;
	mul.lo.s32 	%r20, %r79, %r1;
	mul.wide.s32 	%rd12, %r20, 4;
	add.s64 	%rd58, %rd11, %rd12;
	mul.wide.u32 	%rd13, %r2, 4;
	add.s64 	%rd59, %rd10, %rd13;
	setp.lt.s32 	%p4, %r79, 1;
	mov.f32 	%f551, 0f00000000;
	mov.f32 	%f552, %f551;
	mov.f32 	%f553, %f551;
	mov.f32 	%f554, %f551;
	mov.f32 	%f555, %f551;
	mov.f32 	%f556, %f551;
	mov.f32 	%f557, %f551;
	mov.f32 	%f558, %f551;
	mov.f32 	%f559, %f551;
	mov.f32 	%f560, %f551;
	mov.f32 	%f561, %f551;
	mov.f32 	%f562, %f551;
	mov.f32 	%f563, %f551;
	mov.f32 	%f564, %f551;
	mov.f32 	%f565, %f551;
	mov.f32 	%f566, %f551;
	mov.f32 	%f567, %f551;
	mov.f32 	%f568, %f551;
	mov.f32 	%f569, %f551;
	mov.f32 	%f570, %f551;
	mov.f32 	%f571, %f551;
	mov.f32 	%f572, %f551;
	mov.f32 	%f573, %f551;
	mov.f32 	%f574, %f551;
	mov.f32 	%f575, %f551;
	mov.f32 	%f576, %f551;
	mov.f32 	%f577, %f551;
	mov.f32 	%f578, %f551;
	mov.f32 	%f579, %f551;
	mov.f32 	%f580, %f551;
	mov.f32 	%f581, %f551;
	mov.f32 	%f582, %f551;
	mov.f32 	%f583, %f551;
	mov.f32 	%f584, %f551;
	mov.f32 	%f585, %f551;
	mov.f32 	%f586, %f551;
	mov.f32 	%f587, %f551;
	mov.f32 	%f588, %f551;
	mov.f32 	%f589, %f551;
	mov.f32 	%f590, %f551;
	mov.f32 	%f591, %f551;
	mov.f32 	%f592, %f551;
	mov.f32 	%f593, %f551;
	mov.f32 	%f594, %f551;
	mov.f32 	%f595, %f551;
	mov.f32 	%f596, %f551;
	mov.f32 	%f597, %f551;
	mov.f32 	%f598, %f551;
	mov.f32 	%f599, %f551;
	mov.f32 	%f600, %f551;
	mov.f32 	%f601, %f551;
	mov.f32 	%f602, %f551;
	mov.f32 	%f603, %f551;
	mov.f32 	%f604, %f551;
	mov.f32 	%f605, %f551;
	mov.f32 	%f606, %f551;
	mov.f32 	%f607, %f551;
	mov.f32 	%f608, %f551;
	mov.f32 	%f609, %f551;
	mov.f32 	%f610, %f551;
	mov.f32 	%f611, %f551;
	mov.f32 	%f612, %f551;
	mov.f32 	%f613, %f551;
	mov.f32 	%f614, %f551;
	@%p4 bra 	$L__BB0_6;
	mov.b32 	%r82, 0;
	mov.f32 	%f551, 0f00000000;
	shl.b32 	%r23, %r10, 2;
$L__BB0_3:
	ld.param.u32 	%r80, [_Z15sgemm_multi_resiiifPKfS0_fPf_param_2];
	shr.u32 	%r25, %r11, 4;
	shl.b32 	%r26, %r11, 2;
	and.b32  	%r27, %r26, 60;
	mad.lo.s32 	%r28, %r25, %r10, %r27;
	add.s32 	%r29, %r28, %r23;
	shl.b32 	%r30, %r80, 5;
	shr.u32 	%r31, %r11, 1;
	and.b32  	%r32, %r26, 4;
	mad.lo.s32 	%r33, %r31, %r80, %r32;
	add.s32 	%r34, %r33, %r30;
	mul.wide.u32 	%rd14, %r33, 4;
	add.s64 	%rd15, %rd58, %rd14;
	ld.global.v4.f32 	{%f261, %f262, %f263, %f264}, [%rd15];
	shl.b32 	%r35, %r11, 8;
	and.b32  	%r36, %r35, 256;
	add.s32 	%r37, %r36, %r31;
	shl.b32 	%r38, %r37, 2;
	mov.u32 	%r39, _ZZ15sgemm_multi_resiiifPKfS0_fPfE2As;
	add.s32 	%r40, %r39, %r38;
	st.shared.f32 	[%r40], %f261;
	st.shared.f32 	[%r40+256], %f262;
	st.shared.f32 	[%r40+512], %f263;
	st.shared.f32 	[%r40+768], %f264;
	mul.wide.u32 	%rd16, %r34, 4;
	add.s64 	%rd17, %rd58, %rd16;
	ld.global.v4.f32 	{%f265, %f266, %f267, %f268}, [%rd17];
	st.shared.f32 	[%r40+128], %f265;
	st.shared.f32 	[%r40+384], %f266;
	st.shared.f32 	[%r40+640], %f267;
	st.shared.f32 	[%r40+896], %f268;
	mul.wide.u32 	%rd18, %r28, 4;
	add.s64 	%rd19, %rd59, %rd18;
	ld.global.v4.f32 	{%f269, %f270, %f271, %f272}, [%rd19];
	shl.b32 	%r41, %r11, 4;
	and.b32  	%r42, %r41, 240;
	shl.b32 	%r43, %r25, 8;
	or.b32  	%r44, %r43, %r42;
	mov.u32 	%r45, _ZZ15sgemm_multi_resiiifPKfS0_fPfE2Bs;
	add.s32 	%r46, %r45, %r44;
	st.shared.v4.f32 	[%r46], {%f269, %f270, %f271, %f272};
	mul.wide.u32 	%rd20, %r29, 4;
	add.s64 	%rd21, %rd59, %rd20;
	ld.global.v4.f32 	{%f273, %f274, %f275, %f276}, [%rd21];
	st.shared.v4.f32 	[%r46+1024], {%f273, %f274, %f275, %f276};
	bar.sync 	0;
	mov.b32 	%r83, 0;
$L__BB0_4:
	shl.b32 	%r47, %r83, 6;
	mov.u32 	%r48, %tid.x;
	and.b32  	%r49, %r48, 1016;
	add.s32 	%r50, %r49, %r47;
	shl.b32 	%r51, %r50, 2;
	mov.u32 	%r52, _ZZ15sgemm_multi_resiiifPKfS0_fPfE2As;
	add.s32 	%r53, %r52, %r51;
	ld.shared.v4.f32 	{%f277, %f278, %f279, %f280}, [%r53];
	ld.shared.v4.f32 	{%f281, %f282, %f283, %f284}, [%r53+16];
	shl.b32 	%r54, %r48, 3;
	and.b32  	%r55, %r54, 56;
	or.b32  	%r56, %r47, %r55;
	shl.b32 	%r57, %r56, 2;
	mov.u32 	%r58, _ZZ15sgemm_multi_resiiifPKfS0_fPfE2Bs;
	add.s32 	%r59, %r58, %r57;
	ld.shared.v4.f32 	{%f285, %f286, %f287, %f288}, [%r59];
	ld.shared.v4.f32 	{%f289, %f290, %f291, %f292}, [%r59+16];
	fma.rn.f32 	%f614, %f277, %f285, %f614;
	fma.rn.f32 	%f613, %f277, %f286, %f613;
	fma.rn.f32 	%f612, %f277, %f287, %f612;
	fma.rn.f32 	%f611, %f277, %f288, %f611;
	fma.rn.f32 	%f610, %f277, %f289, %f610;
	fma.rn.f32 	%f609, %f277, %f290, %f609;
	fma.rn.f32 	%f608, %f277, %f291, %f608;
	fma.rn.f32 	%f607, %f277, %f292, %f607;
	fma.rn.f32 	%f606, %f278, %f285, %f606;
	fma.rn.f32 	%f605, %f278, %f286, %f605;
	fma.rn.f32 	%f604, %f278, %f287, %f604;
	fma.rn.f32 	%f603, %f278, %f288, %f603;
	fma.rn.f32 	%f602, %f278, %f289, %f602;
	fma.rn.f32 	%f601, %f278, %f290, %f601;
	fma.rn.f32 	%f600, %f278, %f291, %f600;
	fma.rn.f32 	%f599, %f278, %f292, %f599;
	fma.rn.f32 	%f598, %f279, %f285, %f598;
	fma.rn.f32 	%f597, %f279, %f286, %f597;
	fma.rn.f32 	%f596, %f279, %f287, %f596;
	fma.rn.f32 	%f595, %f279, %f288, %f595;
	fma.rn.f32 	%f594, %f279, %f289, %f594;
	fma.rn.f32 	%f593, %f279, %f290, %f593;
	fma.rn.f32 	%f592, %f279, %f291, %f592;
	fma.rn.f32 	%f591, %f279, %f292, %f591;
	fma.rn.f32 	%f590, %f280, %f285, %f590;
	fma.rn.f32 	%f589, %f280, %f286, %f589;
	fma.rn.f32 	%f588, %f280, %f287, %f588;
	fma.rn.f32 	%f587, %f280, %f288, %f587;
	fma.rn.f32 	%f586, %f280, %f289, %f586;
	fma.rn.f32 	%f585, %f280, %f290, %f585;
	fma.rn.f32 	%f584, %f280, %f291, %f584;
	fma.rn.f32 	%f583, %f280, %f292, %f583;
	fma.rn.f32 	%f582, %f281, %f285, %f582;
	fma.rn.f32 	%f581, %f281, %f286, %f581;
	fma.rn.f32 	%f580, %f281, %f287, %f580;
	fma.rn.f32 	%f579, %f281, %f288, %f579;
	fma.rn.f32 	%f578, %f281, %f289, %f578;
	fma.rn.f32 	%f577, %f281, %f290, %f577;
	fma.rn.f32 	%f576, %f281, %f291, %f576;
	fma.rn.f32 	%f575, %f281, %f292, %f575;
	fma.rn.f32 	%f574, %f282, %f285, %f574;
	fma.rn.f32 	%f573, %f282, %f286, %f573;
	fma.rn.f32 	%f572, %f282, %f287, %f572;
	fma.rn.f32 	%f571, %f282, %f288, %f571;
	fma.rn.f32 	%f570, %f282, %f289, %f570;
	fma.rn.f32 	%f569, %f282, %f290, %f569;
	fma.rn.f32 	%f568, %f282, %f291, %f568;
	fma.rn.f32 	%f567, %f282, %f292, %f567;
	fma.rn.f32 	%f566, %f283, %f285, %f566;
	fma.rn.f32 	%f565, %f283, %f286, %f565;
	fma.rn.f32 	%f564, %f283, %f287, %f564;
	fma.rn.f32 	%f563, %f283, %f288, %f563;
	fma.rn.f32 	%f562, %f283, %f289, %f562;
	fma.rn.f32 	%f561, %f283, %f290, %f561;
	fma.rn.f32 	%f560, %f283, %f291, %f560;
	fma.rn.f32 	%f559, %f283, %f292, %f559;
	fma.rn.f32 	%f558, %f284, %f285, %f558;
	fma.rn.f32 	%f557, %f284, %f286, %f557;
	fma.rn.f32 	%f556, %f284, %f287, %f556;
	fma.rn.f32 	%f555, %f284, %f288, %f555;
	fma.rn.f32 	%f554, %f284, %f289, %f554;
	fma.rn.f32 	%f553, %f284, %f290, %f553;
	fma.rn.f32 	%f552, %f284, %f291, %f552;
	fma.rn.f32 	%f551, %f284, %f292, %f551;
	add.s32 	%r83, %r83, 1;
	setp.ne.s32 	%p5, %r83, 8;
	@%p5 bra 	$L__BB0_4;
	ld.param.u32 	%r81, [_Z15sgemm_multi_resiiifPKfS0_fPf_param_2];
	bar.sync 	0;
	add.s32 	%r82, %r82, 8;
	setp.lt.s32 	%p6, %r82, %r81;
	shl.b32 	%r60, %r10, 3;
	mul.wide.u32 	%rd22, %r60, 4;
	add.s64 	%rd59, %rd59, %rd22;
	add.s64 	%rd58, %rd58, 32;
	@%p6 bra 	$L__BB0_3;
$L__BB0_6:
	ld.param.u64 	%rd57, [_Z15sgemm_multi_resiiifPKfS0_fPf_param_7];
	ld.param.f32 	%f486, [_Z15sgemm_multi_resiiifPKfS0_fPf_param_6];
	ld.param.f32 	%f485, [_Z15sgemm_multi_resiiifPKfS0_fPf_param_3];
	cvta.to.global.u64 	%rd23, %rd57;
	mov.u32 	%r61, %ctaid.x;
	mul.lo.s32 	%r62, %r61, %r10;
	shl.b32 	%r63, %r62, 6;
	mov.u32 	%r64, %ctaid.y;
	shl.b32 	%r65, %r64, 6;
	add.s32 	%r66, %r63, %r65;
	cvt.u64.u32 	%rd24, %r66;
	mov.u32 	%r67, %tid.x;
	and.b32  	%r68, %r67, 1016;
	shl.b32 	%r69, %r67, 3;
	and.b32  	%r70, %r69, 56;
	mad.lo.s32 	%r71, %r68, %r10, %r70;
	cvt.s64.s32 	%rd25, %r71;
	add.s64 	%rd26, %rd25, %rd24;
	shl.b64 	%rd27, %rd26, 2;
	add.s64 	%rd28, %rd23, %rd27;
	ld.global.f32 	%f293, [%rd28];
	mul.f32 	%f294, %f486, %f293;
	fma.rn.f32 	%f295, %f485, %f614, %f294;
	st.global.f32 	[%rd28], %f295;
	ld.global.f32 	%f296, [%rd28+4];
	mul.f32 	%f297, %f486, %f296;
	fma.rn.f32 	%f298, %f485, %f613, %f297;
	st.global.f32 	[%rd28+4], %f298;
	ld.global.f32 	%f299, [%rd28+8];
	mul.f32 	%f300, %f486, %f299;
	fma.rn.f32 	%f301, %f485, %f612, %f300;
	st.global.f32 	[%rd28+8], %f301;
	ld.global.f32 	%f302, [%rd28+12];
	mul.f32 	%f303, %f486, %f302;
	fma.rn.f32 	%f304, %f485, %f611, %f303;
	st.global.f32 	[%rd28+12], %f304;
	ld.global.f32 	%f305, [%rd28+16];
	mul.f32 	%f306, %f486, %f305;
	fma.rn.f32 	%f307, %f485, %f610, %f306;
	st.global.f32 	[%rd28+16], %f307;
	ld.global.f32 	%f308, [%rd28+20];
	mul.f32 	%f309, %f486, %f308;
	fma.rn.f32 	%f310, %f485, %f609, %f309;
	st.global.f32 	[%rd28+20], %f310;
	ld.global.f32 	%f311, [%rd28+24];
	mul.f32 	%f312, %f486, %f311;
	fma.rn.f32 	%f313, %f485, %f608, %f312;
	st.global.f32 	[%rd28+24], %f313;
	ld.global.f32 	%f314, [%rd28+28];
	mul.f32 	%f315, %f486, %f314;
	fma.rn.f32 	%f316, %f485, %f607, %f315;
	st.global.f32 	[%rd28+28], %f316;
	add.s32 	%r72, %r71, %r10;
	cvt.s64.s32 	%rd29, %r72;
	add.s64 	%rd30, %rd29, %rd24;
	shl.b64 	%rd31, %rd30, 2;
	add.s64 	%rd32, %rd23, %rd31;
	ld.global.f32 	%f317, [%rd32];
	mul.f32 	%f318, %f486, %f317;
	fma.rn.f32 	%f319, %f485, %f606, %f318;
	st.global.f32 	[%rd32], %f319;
	ld.global.f32 	%f320, [%rd32+4];
	mul.f32 	%f321, %f486, %f320;
	fma.rn.f32 	%f322, %f485, %f605, %f321;
	st.global.f32 	[%rd32+4], %f322;
	ld.global.f32 	%f323, [%rd32+8];
	mul.f32 	%f324, %f486, %f323;
	fma.rn.f32 	%f325, %f485, %f604, %f324;
	st.global.f32 	[%rd32+8], %f325;
	ld.global.f32 	%f326, [%rd32+12];
	mul.f32 	%f327, %f486, %f326;
	fma.rn.f32 	%f328, %f485, %f603, %f327;
	st.global.f32 	[%rd32+12], %f328;
	ld.global.f32 	%f329, [%rd32+16];
	mul.f32 	%f330, %f486, %f329;
	fma.rn.f32 	%f331, %f485, %f602, %f330;
	st.global.f32 	[%rd32+16], %f331;
	ld.global.f32 	%f332, [%rd32+20];
	mul.f32 	%f333, %f486, %f332;
	fma.rn.f32 	%f334, %f485, %f601, %f333;
	st.global.f32 	[%rd32+20], %f334;
	ld.global.f32 	%f335, [%rd32+24];
	mul.f32 	%f336, %f486, %f335;
	fma.rn.f32 	%f337, %f485, %f600, %f336;
	st.global.f32 	[%rd32+24], %f337;
	ld.global.f32 	%f338, [%rd32+28];
	mul.f32 	%f339, %f486, %f338;
	fma.rn.f32 	%f340, %f485, %f599, %f339;
	st.global.f32 	[%rd32+28], %f340;
	add.s32 	%r73, %r72, %r10;
	cvt.s64.s32 	%rd33, %r73;
	add.s64 	%rd34, %rd33, %rd24;
	shl.b64 	%rd35, %rd34, 2;
	add.s64 	%rd36, %rd23, %rd35;
	ld.global.f32 	%f341, [%rd36];
	mul.f32 	%f342, %f486, %f341;
	fma.rn.f32 	%f343, %f485, %f598, %f342;
	st.global.f32 	[%rd36], %f343;
	ld.global.f32 	%f344, [%rd36+4];
	mul.f32 	%f345, %f486, %f344;
	fma.rn.f32 	%f346, %f485, %f597, %f345;
	st.global.f32 	[%rd36+4], %f346;
	ld.global.f32 	%f347, [%rd36+8];
	mul.f32 	%f348, %f486, %f347;
	fma.rn.f32 	%f349, %f485, %f596, %f348;
	st.global.f32 	[%rd36+8], %f349;
	ld.global.f32 	%f350, [%rd36+12];
	mul.f32 	%f351, %f486, %f350;
	fma.rn.f32 	%f352, %f485, %f595, %f351;
	st.global.f32 	[%rd36+12], %f352;
	ld.global.f32 	%f353, [%rd36+16];
	mul.f32 	%f354, %f486, %f353;
	fma.rn.f32 	%f355, %f485, %f594, %f354;
	st.global.f32 	[%rd36+16], %f355;
	ld.global.f32 	%f356, [%rd36+20];
	mul.f32 	%f357, %f486, %f356;
	fma.rn.f32 	%f358, %f485, %f593, %f357;
	st.global.f32 	[%rd36+20], %f358;
	ld.global.f32 	%f359, [%rd36+24];
	mul.f32 	%f360, %f486, %f359;
	fma.rn.f32 	%f361, %f485, %f592, %f360;
	st.global.f32 	[%rd36+24], %f361;
	ld.global.f32 	%f362, [%rd36+28];
	mul.f32 	%f363, %f486, %f362;
	fma.rn.f32 	%f364, %f485, %f591, %f363;
	st.global.f32 	[%rd36+28], %f364;
	add.s32 	%r74, %r73, %r10;
	cvt.s64.s32 	%rd37, %r74;
	add.s64 	%rd38, %rd37, %rd24;
	shl.b64 	%rd39, %rd38, 2;
	add.s64 	%rd40, %rd23, %rd39;
	ld.global.f32 	%f365, [%rd40];
	mul.f32 	%f366, %f486, %f365;
	fma.rn.f32 	%f367, %f485, %f590, %f366;
	st.global.f32 	[%rd40], %f367;
	ld.global.f32 	%f368, [%rd40+4];
	mul.f32 	%f369, %f486, %f368;
	fma.rn.f32 	%f370, %f485, %f589, %f369;
	st.global.f32 	[%rd40+4], %f370;
	ld.global.f32 	%f371, [%rd40+8];
	mul.f32 	%f372, %f486, %f371;
	fma.rn.f32 	%f373, %f485, %f588, %f372;
	st.global.f32 	[%rd40+8], %f373;
	ld.global.f32 	%f374, [%rd40+12];
	mul.f32 	%f375, %f486, %f374;
	fma.rn.f32 	%f376, %f485, %f587, %f375;
	st.global.f32 	[%rd40+12], %f376;
	ld.global.f32 	%f377, [%rd40+16];
	mul.f32 	%f378, %f486, %f377;
	fma.rn.f32 	%f379, %f485, %f586, %f378;
	st.global.f32 	[%rd40+16], %f379;
	ld.global.f32 	%f380, [%rd40+20];
	mul.f32 	%f381, %f486, %f380;
	fma.rn.f32 	%f382, %f485, %f585, %f381;
	st.global.f32 	[%rd40+20], %f382;
	ld.global.f32 	%f383, [%rd40+24];
	mul.f32 	%f384, %f486, %f383;
	fma.rn.f32 	%f385, %f485, %f584, %f384;
	st.global.f32 	[%rd40+24], %f385;
	ld.global.f32 	%f386, [%rd40+28];
	mul.f32 	%f387, %f486, %f386;
	fma.rn.f32 	%f388, %f485, %f583, %f387;
	st.global.f32 	[%rd40+28], %f388;
	add.s32 	%r75, %r74, %r10;
	cvt.s64.s32 	%rd41, %r75;
	add.s64 	%rd42, %rd41, %rd24;
	shl.b64 	%rd43, %rd42, 2;
	add.s64 	%rd44, %rd23, %rd43;
	ld.global.f32 	%f389, [%rd44];
	mul.f32 	%f390, %f486, %f389;
	fma.rn.f32 	%f391, %f485, %f582, %f390;
	st.global.f32 	[%rd44], %f391;
	ld.global.f32 	%f392, [%rd44+4];
	mul.f32 	%f393, %f486, %f392;
	fma.rn.f32 	%f394, %f485, %f581, %f393;
	st.global.f32 	[%rd44+4], %f394;
	ld.global.f32 	%f395, [%rd44+8];
	mul.f32 	%f396, %f486, %f395;
	fma.rn.f32 	%f397, %f485, %f580, %f396;
	st.global.f32 	[%rd44+8], %f397;
	ld.global.f32 	%f398, [%rd44+12];
	mul.f32 	%f399, %f486, %f398;
	fma.rn.f32 	%f400, %f485, %f579, %f399;
	st.global.f32 	[%rd44+12], %f400;
	ld.global.f32 	%f401, [%rd44+16];
	mul.f32 	%f402, %f486, %f401;
	fma.rn.f32 	%f403, %f485, %f578, %f402;
	st.global.f32 	[%rd44+16], %f403;
	ld.global.f32 	%f404, [%rd44+20];
	mul.f32 	%f405, %f486, %f404;
	fma.rn.f32 	%f406, %f485, %f577, %f405;
	st.global.f32 	[%rd44+20], %f406;
	ld.global.f32 	%f407, [%rd44+24];
	mul.f32 	%f408, %f486, %f407;
	fma.rn.f32 	%f409, %f485, %f576, %f408;
	st.global.f32 	[%rd44+24], %f409;
	ld.global.f32 	%f410, [%rd44+28];
	mul.f32 	%f411, %f486, %f410;
	fma.rn.f32 	%f412, %f485, %f575, %f411;
	st.global.f32 	[%rd44+28], %f412;
	add.s32 	%r76, %r75, %r10;
	cvt.s64.s32 	%rd45, %r76;
	add.s64 	%rd46, %rd45, %rd24;
	shl.b64 	%rd47, %rd46, 2;
	add.s64 	%rd48, %rd23, %rd47;
	ld.global.f32 	%f413, [%rd48];
	mul.f32 	%f414, %f486, %f413;
	fma.rn.f32 	%f415, %f485, %f574, %f414;
	st.global.f32 	[%rd48], %f415;
	ld.global.f32 	%f416, [%rd48+4];
	mul.f32 	%f417, %f486, %f416;
	fma.rn.f32 	%f418, %f485, %f573, %f417;
	st.global.f32 	[%rd48+4], %f418;
	ld.global.f32 	%f419, [%rd48+8];
	mul.f32 	%f420, %f486, %f419;
	fma.rn.f32 	%f421, %f485, %f572, %f420;
	st.global.f32 	[%rd48+8], %f421;
	ld.global.f32 	%f422, [%rd48+12];
	mul.f32 	%f423, %f486, %f422;
	fma.rn.f32 	%f424, %f485, %f571, %f423;
	st.global.f32 	[%rd48+12], %f424;
	ld.global.f32 	%f425, [%rd48+16];
	mul.f32 	%f426, %f486, %f425;
	fma.rn.f32 	%f427, %f485, %f570, %f426;
	st.global.f32 	[%rd48+16], %f427;
	ld.global.f32 	%f428, [%rd48+20];
	mul.f32 	%f429, %f486, %f428;
	fma.rn.f32 	%f430, %f485, %f569, %f429;
	st.global.f32 	[%rd48+20], %f430;
	ld.global.f32 	%f431, [%rd48+24];
	mul.f32 	%f432, %f486, %f431;
	fma.rn.f32 	%f433, %f485, %f568, %f432;
	st.global.f32 	[%rd48+24], %f433;
	ld.global.f32 	%f434, [%rd48+28];
	mul.f32 	%f435, %f486, %f434;
	fma.rn.f32 	%f436, %f485, %f567, %f435;
	st.global.f32 	[%rd48+28], %f436;
	add.s32 	%r77, %r76, %r10;
	cvt.s64.s32 	%rd49, %r77;
	add.s64 	%rd50, %rd49, %rd24;
	shl.b64 	%rd51, %rd50, 2;
	add.s64 	%rd52, %rd23, %rd51;
	ld.global.f32 	%f437, [%rd52];
	mul.f32 	%f438, %f486, %f437;
	fma.rn.f32 	%f439, %f485, %f566, %f438;
	st.global.f32 	[%rd52], %f439;
	ld.global.f32 	%f440, [%rd52+4];
	mul.f32 	%f441, %f486, %f440;
	fma.rn.f32 	%f442, %f485, %f565, %f441;
	st.global.f32 	[%rd52+4], %f442;
	ld.global.f32 	%f443, [%rd52+8];
	mul.f32 	%f444, %f486, %f443;
	fma.rn.f32 	%f445, %f485, %f564, %f444;
	st.global.f32 	[%rd52+8], %f445;
	ld.global.f32 	%f446, [%rd52+12];
	mul.f32 	%f447, %f486, %f446;
	fma.rn.f32 	%f448, %f485, %f563, %f447;
	st.global.f32 	[%rd52+12], %f448;
	ld.global.f32 	%f449, [%rd52+16];
	mul.f32 	%f450, %f486, %f449;
	fma.rn.f32 	%f451, %f485, %f562, %f450;
	st.global.f32 	[%rd52+16], %f451;
	ld.global.f32 	%f452, [%rd52+20];
	mul.f32 	%f453, %f486, %f452;
	fma.rn.f32 	%f454, %f485, %f561, %f453;
	st.global.f32 	[%rd52+20], %f454;
	ld.global.f32 	%f455, [%rd52+24];
	mul.f32 	%f456, %f486, %f455;
	fma.rn.f32 	%f457, %f485, %f560, %f456;
	st.global.f32 	[%rd52+24], %f457;
	ld.global.f32 	%f458, [%rd52+28];
	mul.f32 	%f459, %f486, %f458;
	fma.rn.f32 	%f460, %f485, %f559, %f459;
	st.global.f32 	[%rd52+28], %f460;
	add.s32 	%r78, %r77, %r10;
	cvt.s64.s32 	%rd53, %r78;
	add.s64 	%rd54, %rd53, %rd24;
	shl.b64 	%rd55, %rd54, 2;
	add.s64 	%rd56, %rd23, %rd55;
	ld.global.f32 	%f461, [%rd56];
	mul.f32 	%f462, %f486, %f461;
	fma.rn.f32 	%f463, %f485, %f558, %f462;
	st.global.f32 	[%rd56], %f463;
	ld.global.f32 	%f464, [%rd56+4];
	mul.f32 	%f465, %f486, %f464;
	fma.rn.f32 	%f466, %f485, %f557, %f465;
	st.global.f32 	[%rd56+4], %f466;
	ld.global.f32 	%f467, [%rd56+8];
	mul.f32 	%f468, %f486, %f467;
	fma.rn.f32 	%f469, %f485, %f556, %f468;
	st.global.f32 	[%rd56+8], %f469;
	ld.global.f32 	%f470, [%rd56+12];
	mul.f32 	%f471, %f486, %f470;
	fma.rn.f32 	%f472, %f485, %f555, %f471;
	st.global.f32 	[%rd56+12], %f472;
	ld.global.f32 	%f473, [%rd56+16];
	mul.f32 	%f474, %f486, %f473;
	fma.rn.f32 	%f475, %f485, %f554, %f474;
	st.global.f32 	[%rd56+16], %f475;
	ld.global.f32 	%f476, [%rd56+20];
	mul.f32 	%f477, %f486, %f476;
	fma.rn.f32 	%f478, %f485, %f553, %f477;
	st.global.f32 	[%rd56+20], %f478;
	ld.global.f32 	%f479, [%rd56+24];
	mul.f32 	%f480, %f486, %f479;
	fma.rn.f32 	%f481, %f485, %f552, %f480;
	st.global.f32 	[%rd56+24], %f481;
	ld.global.f32 	%f482, [%rd56+28];
	mul.f32 	%f483, %f486, %f482;
	fma.rn.f32 	%f484, %f485, %f551, %f483;
	st.global.f32 	[%rd56+28], %f484;
$L__BB0_7:
	ret;

}


// ===== COMPILED SASS (sm_100) =====

	.target	sm_100

	.elftype	@"ET_EXEC"


//--------------------- .note.nv.tkinfo           --------------------------
	.section	.note.nv.tkinfo,"",@"SHT_NOTE"
	.sectionflags	@"SHF_NOTE_NV_TKINFO"
	.tkinfo
        /*0018*/ 	.word	0x00000002
        /*0030*/ 	.string	""
        /*0030*/ 	.string	"ptxas"
        /*0030*/ 	.string	"Cuda compilation tools, release 13.0, V13.0.88"
        /*0030*/ 	.string	"Build cuda_13.0.r13.0/compiler.36424714_0"
        /*0030*/ 	.string	"-arch sm_100 -m 64 "



//--------------------- .note.nv.cuinfo           --------------------------
	.section	.note.nv.cuinfo,"",@"SHT_NOTE"
	.sectionflags	@"SHF_NOTE_NV_CUINFO"
        /*0018*/ 	.short	0x0002
        /*001a*/ 	.short	0x0064
        /*001c*/ 	.short	0x0082
	.zero		2


//--------------------- .nv.info                  --------------------------
	.section	.nv.info,"",@"SHT_CUDA_INFO"
	.align	4


	//----- nvinfo : EIATTR_REGCOUNT
	.align		4
        /*0000*/ 	.byte	0x04, 0x2f
        /*0002*/ 	.short	(.L_1 - .L_0)
	.align		4
.L_0:
        /*0004*/ 	.word	index@(_Z15sgemm_multi_resiiifPKfS0_fPf)
        /*0008*/ 	.word	0x00000069


	//----- nvinfo : EIATTR_FRAME_SIZE
	.align		4
.L_1:
        /*000c*/ 	.byte	0x04, 0x11
        /*000e*/ 	.short	(.L_3 - .L_2)
	.align		4
.L_2:
        /*0010*/ 	.word	index@(_Z15sgemm_multi_resiiifPKfS0_fPf)
        /*0014*/ 	.word	0x00000000


	//----- nvinfo : EIATTR_MIN_STACK_SIZE
	.align		4
.L_3:
        /*0018*/ 	.byte	0x04, 0x12
        /*001a*/ 	.short	(.L_5 - .L_4)
	.align		4
.L_4:
        /*001c*/ 	.word	index@(_Z15sgemm_multi_resiiifPKfS0_fPf)
        /*0020*/ 	.word	0x00000000
.L_5:


//--------------------- .nv.compat                --------------------------
	.section	.nv.compat,"",@"SHT_CUDA_COMPAT_INFO"
	.align	4
        /*0000*/ 	.byte	0x02, 0x09, 0x00, 0x00, 0x02, 0x02, 0x01, 0x00, 0x02, 0x05, 0x05, 0x00, 0x03, 0x07, 0x01, 0x01
        /*0010*/ 	.byte	0x02, 0x03, 0x00, 0x00, 0x02, 0x06, 0x01, 0x00, 0x04, 0x0b, 0x08, 0x00, 0x09, 0x00, 0x00, 0x00
        /*0020*/ 	.byte	0x00, 0x00, 0x00, 0x00


//--------------------- .nv.info._Z15sgemm_multi_resiiifPKfS0_fPf --------------------------
	.section	.nv.info._Z15sgemm_multi_resiiifPKfS0_fPf,"",@"SHT_CUDA_INFO"
	.sectionflags	@""
	.align	4


	//----- nvinfo : EIATTR_CUDA_API_VERSION
	.align		4
        /*0000*/ 	.byte	0x04, 0x37
        /*0002*/ 	.short	(.L_7 - .L_6)
.L_6:
        /*0004*/ 	.word	0x00000082


	//----- nvinfo : EIATTR_KPARAM_INFO
	.align		4
.L_7:
        /*0008*/ 	.byte	0x04, 0x17
        /*000a*/ 	.short	(.L_9 - .L_8)
.L_8:
        /*000c*/ 	.word	0x00000000
        /*0010*/ 	.short	0x0007
        /*0012*/ 	.short	0x0028
        /*0014*/ 	.byte	0x00, 0xf5, 0x21, 0x00


	//----- nvinfo : EIATTR_KPARAM_INFO
	.align		4
.L_9:
        /*0018*/ 	.byte	0x04, 0x17
        /*001a*/ 	.short	(.L_11 - .L_10)
.L_10:
        /*001c*/ 	.word	0x00000000
        /*0020*/ 	.short	0x0006
        /*0022*/ 	.short	0x0020
        /*0024*/ 	.byte	0x00, 0xf0, 0x11, 0x00


	//----- nvinfo : EIATTR_KPARAM_INFO
	.align		4
.L_11:
        /*0028*/ 	.byte	0x04, 0x17
        /*002a*/ 	.short	(.L_13 - .L_12)
.L_12:
        /*002c*/ 	.word	0x00000000
        /*0030*/ 	.short	0x0005
        /*0032*/ 	.short	0x0018
        /*0034*/ 	.byte	0x00, 0xf5, 0x21, 0x00


	//----- nvinfo : EIATTR_KPARAM_INFO
	.align		4
.L_13:
        /*0038*/ 	.byte	0x04, 0x17
        /*003a*/ 	.short	(.L_15 - .L_14)
.L_14:
        /*003c*/ 	.word	0x00000000
        /*0040*/ 	.short	0x0004
        /*0042*/ 	.short	0x0010
        /*0044*/ 	.byte	0x00, 0xf5, 0x21, 0x00


	//----- nvinfo : EIATTR_KPARAM_INFO
	.align		4
.L_15:
        /*0048*/ 	.byte	0x04, 0x17
        /*004a*/ 	.short	(.L_17 - .L_16)
.L_16:
        /*004c*/ 	.word	0x00000000
        /*0050*/ 	.short	0x0003
        /*0052*/ 	.short	0x000c
        /*0054*/ 	.byte	0x00, 0xf0, 0x11, 0x00


	//----- nvinfo : EIATTR_KPARAM_INFO
	.align		4
.L_17:
        /*0058*/ 	.byte	0x04, 0x17
        /*005a*/ 	.short	(.L_19 - .L_18)
.L_18:
        /*005c*/ 	.word	0x00000000
        /*0060*/ 	.short	0x0002
        /*0062*/ 	.short	0x0008
        /*0064*/ 	.byte	0x00, 0xf0, 0x11, 0x00


	//----- nvinfo : EIATTR_KPARAM_INFO
	.align		4
.L_19:
        /*0068*/ 	.byte	0x04, 0x17
        /*006a*/ 	.short	(.L_21 - .L_20)
.L_20:
        /*006c*/ 	.word	0x00000000
        /*0070*/ 	.short	0x0001
        /*0072*/ 	.short	0x0004
        /*0074*/ 	.byte	0x00, 0xf0, 0x11, 0x00


	//----- nvinfo : EIATTR_KPARAM_INFO
	.align		4
.L_21:
        /*0078*/ 	.byte	0x04, 0x17
        /*007a*/ 	.short	(.L_23 - .L_22)
.L_22:
        /*007c*/ 	.word	0x00000000
        /*0080*/ 	.short	0x0000
        /*0082*/ 	.short	0x0000
        /*0084*/ 	.byte	0x00, 0xf0, 0x11, 0x00


	//----- nvinfo : EIATTR_SPARSE_MMA_MASK
	.align		4
.L_23:
        /*0088*/ 	.byte	0x03, 0x50
        /*008a*/ 	.short	0x0000


	//----- nvinfo : EIATTR_MAXREG_COUNT
	.align		4
        /*008c*/ 	.byte	0x03, 0x1b
        /*008e*/ 	.short	0x00ff


	//----- nvinfo : EIATTR_NUM_BARRIERS
	.align		4
        /*0090*/ 	.byte	0x02, 0x4c
        /*0092*/ 	.byte	0x01
	.zero		1


	//----- nvinfo : EIATTR_MERCURY_ISA_VERSION
	.align		4
        /*0094*/ 	.byte	0x03, 0x5f
        /*0096*/ 	.short	0x0101


	//----- nvinfo : EIATTR_VRC_CTA_INIT_COUNT
	.align		4
        /*0098*/ 	.byte	0x02, 0x4a
	.zero		1
	.zero		1


	//----- nvinfo : EIATTR_EXIT_INSTR_OFFSETS
	.align		4
        /*009c*/ 	.byte	0x04, 0x1c
        /*009e*/ 	.short	(.L_25 - .L_24)


	//   ....[0]....
.L_24:
        /*00a0*/ 	.word	0x000000e0


	//   ....[1]....
        /*00a4*/ 	.word	0x00003cf0


	//----- nvinfo : EIATTR_CBANK_PARAM_SIZE
	.align		4
.L_25:
        /*00a8*/ 	.byte	0x03, 0x19
        /*00aa*/ 	.short	0x0030


	//----- nvinfo : EIATTR_PARAM_CBANK
	.align		4
        /*00ac*/ 	.byte	0x04, 0x0a
        /*00ae*/ 	.short	(.L_27 - .L_26)
	.align		4
.L_26:
        /*00b0*/ 	.word	index@(.nv.constant0._Z15sgemm_multi_resiiifPKfS0_fPf)
        /*00b4*/ 	.short	0x0380
        /*00b6*/ 	.short	0x0030


	//----- nvinfo : EIATTR_SW_WAR
	.align		4
.L_27:
        /*00b8*/ 	.byte	0x04, 0x36
        /*00ba*/ 	.short	(.L_29 - .L_28)
.L_28:
        /*00bc*/ 	.word	0x00000008
.L_29:


//--------------------- .nv.callgraph             --------------------------
	.section	.nv.callgraph,"",@"SHT_CUDA_CALLGRAPH"
	.align	4
	.sectionentsize	8
	.align		4
        /*0000*/ 	.word	0x00000000
	.align		4
        /*0004*/ 	.word	0xffffffff
	.align		4
        /*0008*/ 	.word	0x00000000
	.align		4
        /*000c*/ 	.word	0xfffffffe
	.align		4
        /*0010*/ 	.word	0x00000000
	.align		4
        /*0014*/ 	.word	0xfffffffd
	.align		4
        /*0018*/ 	.word	0x00000000
	.align		4
        /*001c*/ 	.word	0xfffffffc


//--------------------- .text._Z15sgemm_multi_resiiifPKfS0_fPf --------------------------
	.section	.text._Z15sgemm_multi_resiiifPKfS0_fPf,"ax",@progbits
	.align	128
        .global         _Z15sgemm_multi_resiiifPKfS0_fPf
        .type           _Z15sgemm_multi_resiiifPKfS0_fPf,@function
        .size           _Z15sgemm_multi_resiiifPKfS0_fPf,(.L_x_3 - _Z15sgemm_multi_resiiifPKfS0_fPf)
        .other          _Z15sgemm_multi_resiiifPKfS0_fPf,@"STO_CUDA_ENTRY STV_DEFAULT"
_Z15sgemm_multi_resiiifPKfS0_fPf:
.text._Z15sgemm_multi_resiiifPKfS0_fPf:
[----:B------:R-:W-:Y:S01]  /*0000*/  LDC R1, c[0x0][0x37c] ;  /* 0x0000df00ff017b82 */ /* 0x000fe20000000800 */
[----:B------:R-:W0:Y:S07]  /*0010*/  S2R R2, SR_TID.X ;  /* 0x0000000000027919 */ /* 0x000e2e0000002100 */
[----:B------:R-:W1:Y:S01]  /*0020*/  S2UR UR15, SR_CTAID.Y ;  /* 0x00000000000f79c3 */ /* 0x000e620000002600 */
[----:B------:R-:W2:Y:S07]  /*0030*/  LDCU.64 UR16, c[0x0][0x380] ;  /* 0x00007000ff1077ac */ /* 0x000eae0008000a00 */
[----:B------:R-:W3:Y:S01]  /*0040*/  S2UR UR14, SR_CTAID.X ;  /* 0x00000000000e79c3 */ /* 0x000ee20000002500 */
[----:B-1----:R-:W-:Y:S01]  /*0050*/  USHF.L.U32 UR9, UR15, 0x6, URZ ;  /* 0x000000060f097899 */ /* 0x002fe200080006ff */
[C---:B0-----:R-:W-:Y:S01]  /*0060*/  SHF.L.U32 R3, R2.reuse, 0x3, RZ ;  /* 0x0000000302037819 */ /* 0x041fe200000006ff */
[----:B---3--:R-:W-:Y:S01]  /*0070*/  USHF.L.U32 UR8, UR14, 0x6, URZ ;  /* 0x000000060e087899 */ /* 0x008fe200080006ff */
[----:B------:R-:W-:-:S02]  /*0080*/  LOP3.LUT R0, R2, 0x3f8, RZ, 0xc0, !PT ;  /* 0x000003f802007812 */ /* 0x000fc400078ec0ff */
[----:B------:R-:W-:-:S03]  /*0090*/  LOP3.LUT R3, R3, 0x38, RZ, 0xc0, !PT ;  /* 0x0000003803037812 */ /* 0x000fc600078ec0ff */
[----:B------:R-:W-:Y:S02]  /*00a0*/  IADD3 R4, PT, PT, R0, UR8, RZ ;  /* 0x0000000800047c10 */ /* 0x000fe4000fffe0ff */
[----:B------:R-:W-:-:S04]  /*00b0*/  LOP3.LUT R5, R3, UR9, RZ, 0xfc, !PT ;  /* 0x0000000903057c12 */ /* 0x000fc8000f8efcff */
[----:B--2---:R-:W-:-:S04]  /*00c0*/  ISETP.GE.AND P0, PT, R5, UR17, PT ;  /* 0x0000001105007c0c */ /* 0x004fc8000bf06270 */
[----:B------:R-:W-:-:S13]  /*00d0*/  ISETP.GE.OR P0, PT, R4, UR16, P0 ;  /* 0x0000001004007c0c */ /* 0x000fda0008706670 */
[----:B------:R-:W-:Y:S05]  /*00e0*/  @P0 EXIT ;  /* 0x000000000000094d */ /* 0x000fea0003800000 */
[----:B------:R-:W0:Y:S01]  /*00f0*/  LDCU UR16, c[0x0][0x388] ;  /* 0x00007100ff1077ac */ /* 0x000e220008000800 */
[----:B------:R-:W-:Y:S01]  /*0100*/  HFMA2 R96, -RZ, RZ, 0, 0 ;  /* 0x00000000ff607431 */ /* 0x000fe200000001ff */
[----:B------:R-:W-:Y:S02]  /*0110*/  CS2R R94, SRZ ;  /* 0x00000000005e7805 */ /* 0x000fe4000001ff00 */
[----:B------:R-:W-:Y:S01]  /*0120*/  CS2R R92, SRZ ;  /* 0x00000000005c7805 */ /* 0x000fe2000001ff00 */
[----:B------:R-:W1:Y:S01]  /*0130*/  LDCU.128 UR4, c[0x0][0x390] ;  /* 0x00007200ff0477ac */ /* 0x000e620008000c00 */
[----:B------:R-:W-:Y:S02]  /*0140*/  CS2R R88, SRZ ;  /* 0x0000000000587805 */ /* 0x000fe4000001ff00 */
[----:B------:R-:W-:Y:S02]  /*0150*/  CS2R R86, SRZ ;  /* 0x0000000000567805 */ /* 0x000fe4000001ff00 */
[----:B------:R-:W-:-:S02]  /*0160*/  CS2R R84, SRZ ;  /* 0x0000000000547805 */ /* 0x000fc4000001ff00 */
[----:B------:R-:W-:Y:S02]  /*0170*/  CS2R R82, SRZ ;  /* 0x0000000000527805 */ /* 0x000fe4000001ff00 */
[----:B------:R-:W-:Y:S02]  /*0180*/  CS2R R80, SRZ ;  /* 0x0000000000507805 */ /* 0x000fe4000001ff00 */
[----:B------:R-:W-:Y:S02]  /*0190*/  MOV R90, RZ ;  /* 0x000000ff005a7202 */ /* 0x000fe40000000f00 */
[----:B------:R-:W-:Y:S02]  /*01a0*/  CS2R R78, SRZ ;  /* 0x00000000004e7805 */ /* 0x000fe4000001ff00 */
[----:B------:R-:W-:Y:S02]  /*01b0*/  CS2R R76, SRZ ;  /* 0x00000000004c7805 */ /* 0x000fe4000001ff00 */
[----:B------:R-:W-:-:S02]  /*01c0*/  CS2R R74, SRZ ;  /* 0x00000000004a7805 */ /* 0x000fc4000001ff00 */
[----:B------:R-:W-:Y:S02]  /*01d0*/  CS2R R68, SRZ ;  /* 0x0000000000447805 */ /* 0x000fe4000001ff00 */
[----:B------:R-:W-:Y:S02]  /*01e0*/  CS2R R70, SRZ ;  /* 0x0000000000467805 */ /* 0x000fe4000001ff00 */
[----:B------:R-:W-:Y:S02]  /*01f0*/  CS2R R72, SRZ ;  /* 0x0000000000487805 */ /* 0x000fe4000001ff00 */
[----:B------:R-:W-:Y:S01]  /*0200*/  CS2R R60, SRZ ;  /* 0x00000000003c7805 */ /* 0x000fe2000001ff00 */
[----:B0-----:R-:W-:Y:S01]  /*0210*/  UISETP.GE.AND UP0, UPT, UR16, 0x1, UPT ;  /* 0x000000011000788c */ /* 0x001fe2000bf06270 */
[----:B------:R-:W-:Y:S01]  /*0220*/  CS2R R66, SRZ ;  /* 0x0000000000427805 */ /* 0x000fe2000001ff00 */
[----:B------:R-:W-:Y:S01]  /*0230*/  UIMAD UR8, UR8, UR16, URZ ;  /* 0x00000010080872a4 */ /* 0x000fe2000f8e02ff */
[----:B------:R-:W-:-:S02]  /*0240*/  CS2R R62, SRZ ;  /* 0x00000000003e7805 */ /* 0x000fc4000001ff00 */
[----:B------:R-:W-:Y:S02]  /*0250*/  CS2R R64, SRZ ;  /* 0x0000000000407805 */ /* 0x000fe4000001ff00 */
[----:B------:R-:W-:Y:S02]  /*0260*/  CS2R R54, SRZ ;  /* 0x0000000000367805 */ /* 0x000fe4000001ff00 */
[----:B------:R-:W-:Y:S02]  /*0270*/  CS2R R56, SRZ ;  /* 0x0000000000387805 */ /* 0x000fe4000001ff00 */
[----:B------:R-:W-:Y:S02]  /*0280*/  CS2R R58, SRZ ;  /* 0x00000000003a7805 */ /* 0x000fe4000001ff00 */
[----:B------:R-:W-:Y:S02]  /*0290*/  CS2R R18, SRZ ;  /* 0x0000000000127805 */ /* 0x000fe4000001ff00 */
        /* <DEDUP_REMOVED lines=9> */
[----:B------:R-:W-:Y:S01]  /*0330*/  CS2R R8, SRZ ;  /* 0x0000000000087805 */ /* 0x000fe2000001ff00 */
[----:B------:R-:W0:Y:S01]  /*0340*/  LDCU.64 UR12, c[0x0][0x358] ;  /* 0x00006b00ff0c77ac */ /* 0x000e220008000a00 */
[----:B-1----:R-:W-:Y:S02]  /*0350*/  UIMAD.WIDE.U32 UR6, UR9, 0x4, UR6 ;  /* 0x00000004090678a5 */ /* 0x002fe4000f8e0006 */
[----:B------:R-:W-:Y:S01]  /*0360*/  UIMAD.WIDE UR4, UR8, 0x4, UR4 ;  /* 0x00000004080478a5 */ /* 0x000fe2000f8e0204 */
[----:B------:R-:W-:Y:S11]  /*0370*/  BRA.U !UP0, `(.L_x_0) ;  /* 0x0000002508a87547 */ /* 0x000ff6000b800000 */
[----:B------:R-:W-:Y:S01]  /*0380*/  MOV R96, RZ ;  /* 0x000000ff00607202 */ /* 0x000fe20000000f00 */
[----:B------:R-:W-:Y:S01]  /*0390*/  UMOV UR8, UR4 ;  /* 0x0000000400087c82 */ /* 0x000fe20008000000 */
[----:B------:R-:W-:Y:S01]  /*03a0*/  UMOV UR9, UR5 ;  /* 0x0000000500097c82 */ /* 0x000fe20008000000 */
[----:B------:R-:W-:-:S05]  /*03b0*/  UMOV UR4, URZ ;  /* 0x000000ff00047c82 */ /* 0x000fca0008000000 */
.L_x_1:
[----:B------:R-:W-:Y:S01]  /*03c0*/  SHF.L.U32 R20, R2, 0x2, RZ ;  /* 0x0000000202147819 */ /* 0x000fe200000006ff */
[----:B------:R-:W-:Y:S01]  /*03d0*/  HFMA2 R26, -RZ, RZ, 0, 2.384185791015625e-07 ;  /* 0x00000004ff1a7431 */ /* 0x000fe200000001ff */
[--C-:B------:R-:W-:Y:S01]  /*03e0*/  SHF.R.U32.HI R36, RZ, 0x1, R2.reuse ;  /* 0x00000001ff247819 */ /* 0x100fe20000011602 */
[----:B------:R-:W-:Y:S01]  /*03f0*/  HFMA2 R29, -RZ, RZ, 0, 2.384185791015625e-07 ;  /* 0x00000004ff1d7431 */ /* 0x000fe200000001ff */
[C---:B------:R-:W-:Y:S02]  /*0400*/  LOP3.LUT R21, R20.reuse, 0x4, RZ, 0xc0, !PT ;  /* 0x0000000414157812 */ /* 0x040fe400078ec0ff */
[----:B------:R-:W-:Y:S02]  /*0410*/  SHF.R.U32.HI R37, RZ, 0x4, R2 ;  /* 0x00000004ff257819 */ /* 0x000fe40000011602 */
[----:B------:R-:W-:Y:S01]  /*0420*/  LOP3.LUT R22, R20, 0x3c, RZ, 0xc0, !PT ;  /* 0x0000003c14167812 */ /* 0x000fe200078ec0ff */
[----:B------:R-:W-:Y:S01]  /*0430*/  IMAD R21, R36, UR16, R21 ;  /* 0x0000001024157c24 */ /* 0x000fe2000f8e0215 */
[----:B------:R-:W-:-:S02]  /*0440*/  MOV R24, UR16 ;  /* 0x0000001000187c02 */ /* 0x000fc40008000f00 */
[----:B------:R-:W-:Y:S01]  /*0450*/  MOV R27, UR17 ;  /* 0x00000011001b7c02 */ /* 0x000fe20008000f00 */
[----:B------:R-:W-:Y:S01]  /*0460*/  IMAD R28, R37, UR17, R22 ;  /* 0x00000011251c7c24 */ /* 0x000fe2000f8e0216 */
[----:B------:R-:W-:Y:S02]  /*0470*/  MOV R25, 0x4 ;  /* 0x0000000400197802 */ /* 0x000fe40000000f00 */
[----:B------:R-:W-:Y:S01]  /*0480*/  LEA R24, R24, R21, 0x5 ;  /* 0x0000001518187211 */ /* 0x000fe200078e28ff */
[----:B------:R-:W-:Y:S01]  /*0490*/  IMAD.WIDE.U32 R20, R21, R26, UR8 ;  /* 0x0000000815147e25 */ /* 0x000fe2000f8e001a */
[----:B------:R-:W-:Y:S02]  /*04a0*/  MOV R33, 0x4 ;  /* 0x0000000400217802 */ /* 0x000fe40000000f00 */
[----:B------:R-:W-:Y:S01]  /*04b0*/  LEA R32, R27, R28, 0x2 ;  /* 0x0000001c1b207211 */ /* 0x000fe200078e10ff */
[----:B------:R-:W-:Y:S02]  /*04c0*/  IMAD.WIDE.U32 R24, R24, R25, UR8 ;  /* 0x0000000818187e25 */ /* 0x000fe4000f8e0019 */
[----:B0-----:R-:W2:Y:S02]  /*04d0*/  LDG.E.128 R20, desc[UR12][R20.64] ;  /* 0x0000000c14147981 */ /* 0x001ea4000c1e1d00 */
[----:B------:R-:W-:-:S02]  /*04e0*/  IMAD.WIDE.U32 R28, R28, R29, UR6 ;  /* 0x000000061c1c7e25 */ /* 0x000fc4000f8e001d */
[----:B------:R-:W3:Y:S02]  /*04f0*/  LDG.E.128 R24, desc[UR12][R24.64] ;  /* 0x0000000c18187981 */ /* 0x000ee4000c1e1d00 */
[----:B------:R-:W-:Y:S02]  /*0500*/  IMAD.WIDE.U32 R32, R32, R33, UR6 ;  /* 0x0000000620207e25 */ /* 0x000fe4000f8e0021 */
[----:B------:R-:W4:Y:S04]  /*0510*/  LDG.E.128 R28, desc[UR12][R28.64] ;  /* 0x0000000c1c1c7981 */ /* 0x000f28000c1e1d00 */
[----:B------:R-:W5:Y:S01]  /*0520*/  LDG.E.128 R32, desc[UR12][R32.64] ;  /* 0x0000000c20207981 */ /* 0x000f62000c1e1d00 */
[----:B------:R-:W0:Y:S01]  /*0530*/  S2UR UR10, SR_CgaCtaId ;  /* 0x00000000000a79c3 */ /* 0x000e220000008800 */
[----:B------:R-:W-:Y:S01]  /*0540*/  SHF.L.U32 R38, R2, 0x8, RZ ;  /* 0x0000000802267819 */ /* 0x000fe200000006ff */
[----:B------:R-:W-:Y:S01]  /*0550*/  UMOV UR5, 0x400 ;  /* 0x0000040000057882 */ /* 0x000fe20000000000 */
[----:B------:R-:W-:-:S02]  /*0560*/  UIADD3 UR8, UP0, UPT, UR8, 0x20, URZ ;  /* 0x0000002008087890 */ /* 0x000fc4000ff1e0ff */
[----:B------:R-:W-:Y:S01]  /*0570*/  LOP3.LUT R39, R38, 0x100, RZ, 0xc0, !PT ;  /* 0x0000010026277812 */ /* 0x000fe200078ec0ff */
[----:B------:R-:W-:Y:S02]  /*0580*/  UIADD3 UR4, UPT, UPT, UR4, 0x8, URZ ;  /* 0x0000000804047890 */ /* 0x000fe4000fffe0ff */
[----:B------:R-:W-:Y:S01]  /*0590*/  UIADD3.X UR9, UPT, UPT, URZ, UR9, URZ, UP0, !UPT ;  /* 0x00000009ff097290 */ /* 0x000fe200087fe4ff */
[----:B------:R-:W-:Y:S01]  /*05a0*/  IADD3 R39, PT, PT, R36, R39, RZ ;  /* 0x0000002724277210 */ /* 0x000fe20007ffe0ff */
[----:B------:R-:W-:Y:S01]  /*05b0*/  UISETP.GE.AND UP0, UPT, UR4, UR16, UPT ;  /* 0x000000100400728c */ /* 0x000fe2000bf06270 */
[----:B------:R-:W-:-:S04]  /*05c0*/  SHF.L.U32 R36, R2, 0x4, RZ ;  /* 0x0000000402247819 */ /* 0x000fc800000006ff */
[----:B------:R-:W-:-:S04]  /*05d0*/  LOP3.LUT R36, R36, 0xf0, RZ, 0xc0, !PT ;  /* 0x000000f024247812 */ /* 0x000fc800078ec0ff */
[----:B------:R-:W-:Y:S01]  /*05e0*/  LEA R98, R37, R36, 0x8 ;  /* 0x0000002425627211 */ /* 0x000fe200078e40ff */
[----:B0-----:R-:W-:Y:S02]  /*05f0*/  ULEA UR11, UR10, UR5, 0x18 ;  /* 0x000000050a0b7291 */ /* 0x001fe4000f8ec0ff */
[----:B------:R-:W-:-:S04]  /*0600*/  UIADD3 UR5, UPT, UPT, UR5, 0x800, URZ ;  /* 0x0000080005057890 */ /* 0x000fc8000fffe0ff */
[----:B------:R-:W-:Y:S01]  /*0610*/  ULEA UR5, UR10, UR5, 0x18 ;  /* 0x000000050a057291 */ /* 0x000fe2000f8ec0ff */
[----:B------:R-:W-:Y:S02]  /*0620*/  LEA R97, R39, UR11, 0x2 ;  /* 0x0000000b27617c11 */ /* 0x000fe4000f8e10ff */
[----:B------:R-:W-:-:S03]  /*0630*/  LEA R91, R0, UR11, 0x2 ;  /* 0x0000000b005b7c11 */ /* 0x000fc6000f8e10ff */
[----:B------:R-:W-:Y:S01]  /*0640*/  LEA R99, R3, UR5, 0x2 ;  /* 0x0000000503637c11 */ /* 0x000fe2000f8e10ff */
[----:B--2---:R-:W-:Y:S04]  /*0650*/  STS [R97], R20 ;  /* 0x0000001461007388 */ /* 0x004fe80000000800 */
[----:B------:R-:W-:Y:S04]  /*0660*/  STS [R97+0x100], R21 ;  /* 0x0001001561007388 */ /* 0x000fe80000000800 */
[----:B------:R-:W-:Y:S04]  /*0670*/  STS [R97+0x200], R22 ;  /* 0x0002001661007388 */ /* 0x000fe80000000800 */
[----:B------:R-:W-:Y:S04]  /*0680*/  STS [R97+0x300], R23 ;  /* 0x0003001761007388 */ /* 0x000fe80000000800 */
[----:B---3--:R-:W-:Y:S04]  /*0690*/  STS [R97+0x80], R24 ;  /* 0x0000801861007388 */ /* 0x008fe80000000800 */
[----:B------:R-:W-:Y:S04]  /*06a0*/  STS [R97+0x180], R25 ;  /* 0x0001801961007388 */ /* 0x000fe80000000800 */
[----:B------:R-:W-:Y:S04]  /*06b0*/  STS [R97+0x280], R26 ;  /* 0x0002801a61007388 */ /* 0x000fe80000000800 */
[----:B------:R-:W-:Y:S04]  /*06c0*/  STS [R97+0x380], R27 ;  /* 0x0003801b61007388 */ /* 0x000fe80000000800 */
[----:B----4-:R-:W-:Y:S04]  /*06d0*/  STS.128 [R98+UR5], R28 ;  /* 0x0000001c62007988 */ /* 0x010fe80008000c05 */
[----:B-----5:R-:W-:Y:S01]  /*06e0*/  STS.128 [R98+UR5+0x400], R32 ;  /* 0x0004002062007988 */ /* 0x020fe20008000c05 */
[----:B------:R-:W-:Y:S06]  /*06f0*/  BAR.SYNC.DEFER_BLOCKING 0x0 ;  /* 0x0000000000007b1d */ /* 0x000fec0000010000 */
[----:B------:R-:W-:Y:S04]  /*0700*/  LDS.128 R36, [R91] ;  /* 0x000000005b247984 */ /* 0x000fe80000000c00 */
[----:B------:R-:W0:Y:S04]  /*0710*/  LDS.128 R20, [R99] ;  /* 0x0000000063147984 */ /* 0x000e280000000c00 */
[----:B------:R-:W1:Y:S04]  /*0720*/  LDS.128 R40, [R99+0x10] ;  /* 0x0000100063287984 */ /* 0x000e680000000c00 */
[----:B------:R-:W2:Y:S01]  /*0730*/  LDS.128 R44, [R91+0x10] ;  /* 0x000010005b2c7984 */ /* 0x000ea20000000c00 */
[C---:B0-----:R-:W-:Y:S01]  /*0740*/  FFMA R28, R37.reuse, R20, R16 ;  /* 0x00000014251c7223 */ /* 0x041fe20000000010 */
[C---:B------:R-:W-:Y:S01]  /*0750*/  FFMA R30, R37.reuse, R21, R14 ;  /* 0x00000015251e7223 */ /* 0x040fe2000000000e */
[C---:B------:R-:W-:Y:S01]  /*0760*/  FFMA R29, R37.reuse, R22, R17 ;  /* 0x00000016251d7223 */ /* 0x040fe20000000011 */
[C---:B------:R-:W-:Y:S01]  /*0770*/  FFMA R32, R37.reuse, R23, R12 ;  /* 0x0000001725207223 */ /* 0x040fe2000000000c */
[C---:B-1----:R-:W-:Y:S01]  /*0780*/  FFMA R31, R37.reuse, R40, R15 ;  /* 0x00000028251f7223 */ /* 0x042fe2000000000f */
[C---:B------:R-:W-:Y:S01]  /*0790*/  FFMA R10, R37.reuse, R41, R10 ;  /* 0x00000029250a7223 */ /* 0x040fe2000000000a */
[C---:B------:R-:W-:Y:S01]  /*07a0*/  FFMA R33, R37.reuse, R42, R13 ;  /* 0x0000002a25217223 */ /* 0x040fe2000000000d */
[----:B------:R-:W-:Y:S01]  /*07b0*/  FFMA R54, R37, R43, R54 ;  /* 0x0000002b25367223 */ /* 0x000fe20000000036 */
[----:B------:R-:W-:Y:S01]  /*07c0*/  LOP3.LUT R37, R3, 0x40, RZ, 0xfc, !PT ;  /* 0x0000004003257812 */ /* 0x000fe200078efcff */
[C---:B------:R-:W-:Y:S01]  /*07d0*/  FFMA R53, R38.reuse, R20, R53 ;  /* 0x0000001426357223 */ /* 0x040fe20000000035 */
[C---:B------:R-:W-:Y:S01]  /*07e0*/  FFMA R52, R38.reuse, R21, R52 ;  /* 0x0000001526347223 */ /* 0x040fe20000000034 */
[C---:B------:R-:W-:Y:S01]  /*07f0*/  FFMA R51, R38.reuse, R22, R51 ;  /* 0x0000001626337223 */ /* 0x040fe20000000033 */
[----:B------:R-:W-:Y:S01]  /*0800*/  LEA R37, R37, UR5, 0x2 ;  /* 0x0000000525257c11 */ /* 0x000fe2000f8e10ff */
[C---:B------:R-:W-:Y:S01]  /*0810*/  FFMA R50, R38.reuse, R23, R50 ;  /* 0x0000001726327223 */ /* 0x040fe20000000032 */
[C---:B------:R-:W-:Y:S01]  /*0820*/  FFMA R49, R38.reuse, R40, R49 ;  /* 0x0000002826317223 */ /* 0x040fe20000000031 */
[C---:B------:R-:W-:Y:S01]  /*0830*/  FFMA R48, R38.reuse, R41, R48 ;  /* 0x0000002926307223 */ /* 0x040fe20000000030 */
[----:B------:R-:W-:Y:S01]  /*0840*/  FFMA R35, R38, R42, R19 ;  /* 0x0000002a26237223 */ /* 0x000fe20000000013 */
[C---:B--2---:R-:W-:Y:S01]  /*0850*/  FFMA R67, R44.reuse, R20, R67 ;  /* 0x000000142c437223 */ /* 0x044fe20000000043 */
[C---:B------:R-:W-:Y:S01]  /*0860*/  FFMA R70, R44.reuse, R21, R70 ;  /* 0x000000152c467223 */ /* 0x040fe20000000046 */
[C---:B------:R-:W-:Y:S01]  /*0870*/  FFMA R65, R44.reuse, R22, R65 ;  /* 0x000000162c417223 */ /* 0x040fe20000000041 */
[C---:B------:R-:W-:Y:S01]  /*0880*/  FFMA R68, R44.reuse, R23, R68 ;  /* 0x000000172c447223 */ /* 0x040fe20000000044 */
[C---:B------:R-:W-:Y:S01]  /*0890*/  FFMA R63, R44.reuse, R40, R63 ;  /* 0x000000282c3f7223 */ /* 0x040fe2000000003f */
[C---:B------:R-:W-:Y:S01]  /*08a0*/  FFMA R66, R44.reuse, R41, R66 ;  /* 0x000000292c427223 */ /* 0x040fe20000000042 */
[----:B------:R-:W-:Y:S01]  /*08b0*/  FFMA R61, R44, R42, R61 ;  /* 0x0000002a2c3d7223 */ /* 0x000fe2000000003d */
[C---:B------:R-:W-:Y:S01]  /*08c0*/  FFMA R11, R36.reuse, R20, R11 ;  /* 0x00000014240b7223 */ /* 0x040fe2000000000b */
[C---:B------:R-:W-:Y:S01]  /*08d0*/  FFMA R8, R36.reuse, R21, R8 ;  /* 0x0000001524087223 */ /* 0x040fe20000000008 */
[C---:B------:R-:W-:Y:S01]  /*08e0*/  FFMA R9, R36.reuse, R22, R9 ;  /* 0x0000001624097223 */ /* 0x040fe20000000009 */
[C---:B------:R-:W-:Y:S01]  /*08f0*/  FFMA R6, R36.reuse, R23, R6 ;  /* 0x0000001724067223 */ /* 0x040fe20000000006 */
[C---:B------:R-:W-:Y:S01]  /*0900*/  FFMA R7, R36.reuse, R40, R7 ;  /* 0x0000002824077223 */ /* 0x040fe20000000007 */
[C---:B------:R-:W-:Y:S01]  /*0910*/  FFMA R4, R36.reuse, R41, R4 ;  /* 0x0000002924047223 */ /* 0x040fe20000000004 */
[----:B------:R-:W-:Y:S01]  /*0920*/  FFMA R5, R36, R42, R5 ;  /* 0x0000002a24057223 */ /* 0x000fe20000000005 */
[-C--:B------:R-:W-:Y:S01]  /*0930*/  FFMA R38, R38, R43.reuse, R64 ;  /* 0x0000002b26267223 */ /* 0x080fe20000000040 */
[-C--:B------:R-:W-:Y:S01]  /*0940*/  FFMA R44, R44, R43.reuse, R82 ;  /* 0x0000002b2c2c7223 */ /* 0x080fe20000000052 */
[----:B------:R-:W-:Y:S01]  /*0950*/  FFMA R36, R36, R43, R18 ;  /* 0x0000002b24247223 */ /* 0x000fe20000000012 */
[C---:B------:R-:W-:Y:S01]  /*0960*/  FFMA R62, R39.reuse, R20, R62 ;  /* 0x00000014273e7223 */ /* 0x040fe2000000003e */
[C---:B------:R-:W-:Y:S01]  /*0970*/  FFMA R60, R39.reuse, R21, R60 ;  /* 0x00000015273c7223 */ /* 0x040fe2000000003c */
[C---:B------:R-:W-:Y:S01]  /*0980*/  FFMA R59, R39.reuse, R22, R59 ;  /* 0x00000016273b7223 */ /* 0x040fe2000000003b */
        /* <DEDUP_REMOVED lines=11> */
[C---:B------:R-:W-:Y:S01]  /*0a40*/  FFMA R87, R47.reuse, R22, R87 ;  /* 0x000000162f577223 */ /* 0x040fe20000000057 */
[----:B------:R-:W-:Y:S01]  /*0a50*/  FFMA R82, R47, R23, R89 ;  /* 0x000000172f527223 */ /* 0x000fe20000000059 */
[----:B------:R-:W-:Y:S01]  /*0a60*/  LDS.128 R16, [R37] ;  /* 0x0000000025107984 */ /* 0x000fe20000000c00 */
[C---:B------:R-:W-:Y:S01]  /*0a70*/  FFMA R79, R46.reuse, R40, R79 ;  /* 0x000000282e4f7223 */ /* 0x040fe2000000004f */
[CC--:B------:R-:W-:Y:S01]  /*0a80*/  FFMA R90, R46.reuse, R41.reuse, R90 ;  /* 0x000000292e5a7223 */ /* 0x0c0fe2000000005a */
[C---:B------:R-:W-:Y:S01]  /*0a90*/  FFMA R81, R46.reuse, R42, R81 ;  /* 0x0000002a2e517223 */ /* 0x040fe20000000051 */
[----:B------:R-:W-:Y:S01]  /*0aa0*/  LDS.128 R24, [R37+0x10] ;  /* 0x0000100025187984 */ /* 0x000fe20000000c00 */
[C---:B------:R-:W-:Y:S01]  /*0ab0*/  FFMA R57, R39.reuse, R40, R57 ;  /* 0x0000002827397223 */ /* 0x040fe20000000039 */
[C---:B------:R-:W-:Y:S01]  /*0ac0*/  FFMA R56, R39.reuse, R41, R56 ;  /* 0x0000002927387223 */ /* 0x040fe20000000038 */
[C---:B------:R-:W-:Y:S01]  /*0ad0*/  FFMA R55, R39.reuse, R42, R55 ;  /* 0x0000002a27377223 */ /* 0x040fe20000000037 */
[----:B------:R-:W0:Y:S01]  /*0ae0*/  LDS.128 R20, [R91+0x110] ;  /* 0x000110005b147984 */ /* 0x000e220000000c00 */
[----:B------:R-:W-:Y:S01]  /*0af0*/  FFMA R72, R39, R43, R72 ;  /* 0x0000002b27487223 */ /* 0x000fe20000000048 */
[C---:B------:R-:W-:Y:S01]  /*0b00*/  FFMA R71, R45.reuse, R40, R71 ;  /* 0x000000282d477223 */ /* 0x040fe20000000047 */
[C---:B------:R-:W-:Y:S01]  /*0b10*/  FFMA R74, R45.reuse, R41, R74 ;  /* 0x000000292d4a7223 */ /* 0x040fe2000000004a */
[----:B------:R-:W1:Y:S01]  /*0b20*/  LDS.128 R12, [R91+0x100] ;  /* 0x000100005b0c7984 */ /* 0x000e620000000c00 */
[C---:B------:R-:W-:Y:S01]  /*0b30*/  FFMA R69, R45.reuse, R42, R69 ;  /* 0x0000002a2d457223 */ /* 0x040fe20000000045 */
[-C--:B------:R-:W-:Y:S01]  /*0b40*/  FFMA R84, R45, R43.reuse, R84 ;  /* 0x0000002b2d547223 */ /* 0x080fe20000000054 */
[----:B------:R-:W-:Y:S01]  /*0b50*/  FFMA R46, R46, R43, R92 ;  /* 0x0000002b2e2e7223 */ /* 0x000fe2000000005c */
[C---:B------:R-:W-:Y:S01]  /*0b60*/  FFMA R93, R47.reuse, R40, R93 ;  /* 0x000000282f5d7223 */ /* 0x040fe2000000005d */
[C---:B------:R-:W-:Y:S01]  /*0b70*/  FFMA R94, R47.reuse, R41, R94 ;  /* 0x000000292f5e7223 */ /* 0x040fe2000000005e */
[C---:B------:R-:W-:Y:S01]  /*0b80*/  FFMA R95, R47.reuse, R42, R95 ;  /* 0x0000002a2f5f7223 */ /* 0x040fe2000000005f */
[----:B------:R-:W-:Y:S01]  /*0b90*/  FFMA R96, R47, R43, R96 ;  /* 0x0000002b2f607223 */ /* 0x000fe20000000060 */
[C---:B0-----:R-:W-:Y:S01]  /*0ba0*/  FFMA R67, R20.reuse, R16, R67 ;  /* 0x0000001014437223 */ /* 0x041fe20000000043 */
[C---:B------:R-:W-:Y:S01]  /*0bb0*/  FFMA R70, R20.reuse, R17, R70 ;  /* 0x0000001114467223 */ /* 0x040fe20000000046 */
[C---:B------:R-:W-:Y:S01]  /*0bc0*/  FFMA R65, R20.reuse, R18, R65 ;  /* 0x0000001214417223 */ /* 0x040fe20000000041 */
[C---:B------:R-:W-:Y:S01]  /*0bd0*/  FFMA R68, R20.reuse, R19, R68 ;  /* 0x0000001314447223 */ /* 0x040fe20000000044 */
[C---:B------:R-:W-:Y:S01]  /*0be0*/  FFMA R63, R20.reuse, R24, R63 ;  /* 0x00000018143f7223 */ /* 0x040fe2000000003f */
[C---:B------:R-:W-:Y:S01]  /*0bf0*/  FFMA R66, R20.reuse, R25, R66 ;  /* 0x0000001914427223 */ /* 0x040fe20000000042 */
[C---:B------:R-:W-:Y:S01]  /*0c00*/  FFMA R61, R20.reuse, R26, R61 ;  /* 0x0000001a143d7223 */ /* 0x040fe2000000003d */
[----:B------:R-:W-:Y:S01]  /*0c10*/  FFMA R44, R20, R27, R44 ;  /* 0x0000001b142c7223 */ /* 0x000fe2000000002c */
[----:B------:R-:W-:Y:S01]  /*0c20*/  LOP3.LUT R20, R3, 0x80, RZ, 0xfc, !PT ;  /* 0x0000008003147812 */ /* 0x000fe200078efcff */
[C---:B-1----:R-:W-:Y:S01]  /*0c30*/  FFMA R11, R12.reuse, R16, R11 ;  /* 0x000000100c0b7223 */ /* 0x042fe2000000000b */
[C---:B------:R-:W-:Y:S01]  /*0c40*/  FFMA R8, R12.reuse, R17, R8 ;  /* 0x000000110c087223 */ /* 0x040fe20000000008 */
[----:B------:R-:W-:Y:S01]  /*0c50*/  FFMA R9, R12, R18, R9 ;  /* 0x000000120c097223 */ /* 0x000fe20000000009 */
[----:B------:R-:W-:Y:S01]  /*0c60*/  LEA R20, R20, UR5, 0x2 ;  /* 0x0000000514147c11 */ /* 0x000fe2000f8e10ff */
[C---:B------:R-:W-:Y:S01]  /*0c70*/  FFMA R6, R12.reuse, R19, R6 ;  /* 0x000000130c067223 */ /* 0x040fe20000000006 */
[----:B------:R-:W-:Y:S01]  /*0c80*/  FFMA R40, R12, R27, R36 ;  /* 0x0000001b0c287223 */ /* 0x000fe20000000024 */
        /* <DEDUP_REMOVED lines=26> */
[----:B------:R-:W-:Y:S01]  /*0e30*/  LDS.128 R28, [R20] ;  /* 0x00000000141c7984 */ /* 0x000fe20000000c00 */
[C---:B------:R-:W-:Y:S01]  /*0e40*/  FFMA R7, R12.reuse, R24, R7 ;  /* 0x000000180c077223 */ /* 0x040fe20000000007 */
[CC--:B------:R-:W-:Y:S01]  /*0e50*/  FFMA R4, R12.reuse, R25.reuse, R4 ;  /* 0x000000190c047223 */ /* 0x0c0fe20000000004 */
[-C--:B------:R-:W-:Y:S01]  /*0e60*/  FFMA R5, R12, R26.reuse, R5 ;  /* 0x0000001a0c057223 */ /* 0x080fe20000000005 */
[----:B------:R-:W-:Y:S01]  /*0e70*/  LDS.128 R36, [R20+0x10] ;  /* 0x0000100014247984 */ /* 0x000fe20000000c00 */
[C---:B------:R-:W-:Y:S01]  /*0e80*/  FFMA R10, R13.reuse, R25, R10 ;  /* 0x000000190d0a7223 */ /* 0x040fe2000000000a */
[C---:B------:R-:W-:Y:S01]  /*0e90*/  FFMA R33, R13.reuse, R26, R33 ;  /* 0x0000001a0d217223 */ /* 0x040fe20000000021 */
[----:B------:R-:W-:Y:S01]  /*0ea0*/  FFMA R54, R13, R27, R54 ;  /* 0x0000001b0d367223 */ /* 0x000fe20000000036 */
[----:B------:R-:W0:Y:S01]  /*0eb0*/  LDS.128 R16, [R91+0x210] ;  /* 0x000210005b107984 */ /* 0x000e220000000c00 */
[C---:B------:R-:W-:Y:S01]  /*0ec0*/  FFMA R49, R14.reuse, R24, R49 ;  /* 0x000000180e317223 */ /* 0x040fe20000000031 */
[CC--:B------:R-:W-:Y:S01]  /*0ed0*/  FFMA R48, R14.reuse, R25.reuse, R48 ;  /* 0x000000190e307223 */ /* 0x0c0fe20000000030 */
[----:B------:R-:W-:Y:S01]  /*0ee0*/  FFMA R35, R14, R26, R35 ;  /* 0x0000001a0e237223 */ /* 0x000fe20000000023 */
[C---:B------:R-:W-:Y:S01]  /*0ef0*/  FFMA R57, R15.reuse, R24, R57 ;  /* 0x000000180f397223 */ /* 0x040fe20000000039 */
[C---:B------:R-:W-:Y:S01]  /*0f00*/  FFMA R56, R15.reuse, R25, R56 ;  /* 0x000000190f387223 */ /* 0x040fe20000000038 */
[C---:B------:R-:W-:Y:S01]  /*0f10*/  FFMA R55, R15.reuse, R26, R55 ;  /* 0x0000001a0f377223 */ /* 0x040fe20000000037 */
[----:B------:R-:W-:Y:S01]  /*0f20*/  FFMA R72, R15, R27, R72 ;  /* 0x0000001b0f487223 */ /* 0x000fe20000000048 */
[C---:B------:R-:W-:Y:S01]  /*0f30*/  FFMA R71, R21.reuse, R24, R71 ;  /* 0x0000001815477223 */ /* 0x040fe20000000047 */
[----:B------:R-:W1:Y:S01]  /*0f40*/  LDS.128 R12, [R91+0x200] ;  /* 0x000200005b0c7984 */ /* 0x000e620000000c00 */
        /* <DEDUP_REMOVED lines=51> */
[C---:B------:R-:W-:Y:S01]  /*1280*/  FFMA R4, R12.reuse, R37, R4 ;  /* 0x000000250c047223 */ /* 0x040fe20000000004 */
[C---:B------:R-:W-:Y:S01]  /*1290*/  FFMA R5, R12.reuse, R38, R5 ;  /* 0x000000260c057223 */ /* 0x040fe20000000005 */
[----:B------:R-:W-:Y:S01]  /*12a0*/  LDS.128 R24, [R16+0x10] ;  /* 0x0000100010187984 */ /* 0x000fe20000000c00 */
[----:B------:R-:W-:Y:S01]  /*12b0*/  FFMA R40, R12, R39, R40 ;  /* 0x000000270c287223 */ /* 0x000fe20000000028 */
[C---:B------:R-:W-:Y:S01]  /*12c0*/  FFMA R43, R13.reuse, R36, R43 ;  /* 0x000000240d2b7223 */ /* 0x040fe2000000002b */
[C---:B------:R-:W-:Y:S01]  /*12d0*/  FFMA R10, R13.reuse, R37, R10 ;  /* 0x000000250d0a7223 */ /* 0x040fe2000000000a */
[----:B------:R-:W0:Y:S01]  /*12e0*/  LDS.128 R28, [R91+0x310] ;  /* 0x000310005b1c7984 */ /* 0x000e220000000c00 */
        /* <DEDUP_REMOVED lines=32> */
[C---:B------:R-:W-:Y:S01]  /*14f0*/  FFMA R80, R29.reuse, R20, R80 ;  /* 0x000000141d507223 */ /* 0x040fe20000000050 */
[CC--:B------:R-:W-:Y:S01]  /*1500*/  FFMA R78, R29.reuse, R21.reuse, R78 ;  /* 0x000000151d4e7223 */ /* 0x0c0fe2000000004e */
[----:B------:R-:W-:Y:S01]  /*1510*/  FFMA R73, R29, R22, R73 ;  /* 0x000000161d497223 */ /* 0x000fe20000000049 */
[----:B------:R-:W-:Y:S01]  /*1520*/  LEA R28, R28, UR5, 0x2 ;  /* 0x000000051c1c7c11 */ /* 0x000fe2000f8e10ff */
[C---:B-1----:R-:W-:Y:S01]  /*1530*/  FFMA R11, R12.reuse, R20, R11 ;  /* 0x000000140c0b7223 */ /* 0x042fe2000000000b */
        /* <DEDUP_REMOVED lines=125> */
[----:B------:R-:W-:-:S02]  /*1d10*/  FFMA R96, R23, R39, R96 ;  /* 0x0000002717607223 */ /* 0x000fc40000000060 */
[----:B------:R-:W-:Y:S01]  /*1d20*/  LDS.128 R36, [R91+0x600] ;  /* 0x000600005b247984 */ /* 0x000fe20000000c00 */
        /* <DEDUP_REMOVED lines=9> */
[-C--:B------:R-:W-:Y:S01]  /*1dc0*/  FFMA R34, R19, R24.reuse, R34 ;  /* 0x0000001813227223 */ /* 0x080fe20000000022 */
[CC--:B------:R-:W-:Y:S01]  /*1dd0*/  FFMA R80, R17.reuse, R24.reuse, R80 ;  /* 0x0000001811507223 */ /* 0x0c0fe20000000050 */
[-C--:B------:R-:W-:Y:S01]  /*1de0*/  FFMA R78, R17, R25.reuse, R78 ;  /* 0x00000019114e7223 */ /* 0x080fe2000000004e */
[----:B------:R-:W-:Y:S01]  /*1df0*/  LEA R16, R16, UR5, 0x2 ;  /* 0x0000000510107c11 */ /* 0x000fe2000f8e10ff */
[C---:B-1----:R-:W-:Y:S01]  /*1e00*/  FFMA R11, R12.reuse, R24, R11 ;  /* 0x000000180c0b7223 */ /* 0x042fe2000000000b */
[C---:B------:R-:W-:Y:S01]  /*1e10*/  FFMA R8, R12.reuse, R25, R8 ;  /* 0x000000190c087223 */ /* 0x040fe20000000008 */
        /* <DEDUP_REMOVED lines=30> */
[----:B------:R-:W0:Y:S01]  /*2000*/  LDS.128 R4, [R16+0x10] ;  /* 0x0000100010047984 */ /* 0x000e220000000c00 */
[C---:B------:R-:W-:Y:S01]  /*2010*/  FFMA R73, R17.reuse, R26, R73 ;  /* 0x0000001a11497223 */ /* 0x040fe20000000049 */
[C---:B------:R-:W-:Y:S01]  /*2020*/  FFMA R76, R17.reuse, R27, R76 ;  /* 0x0000001b114c7223 */ /* 0x040fe2000000004c */
[C---:B------:R-:W-:Y:S01]  /*2030*/  FFMA R71, R17.reuse, R28, R71 ;  /* 0x0000001c11477223 */ /* 0x040fe20000000047 */
[----:B------:R-:W1:Y:S01]  /*2040*/  LDS.128 R12, [R16] ;  /* 0x00000000100c7984 */ /* 0x000e620000000c00 */
[C---:B------:R-:W-:Y:S01]  /*2050*/  FFMA R74, R17.reuse, R29, R74 ;  /* 0x0000001d114a7223 */ /* 0x040fe2000000004a */
[C---:B------:R-:W-:Y:S01]  /*2060*/  FFMA R69, R17.reuse, R30, R69 ;  /* 0x0000001e11457223 */ /* 0x040fe20000000045 */
[----:B------:R-:W-:Y:S01]  /*2070*/  FFMA R84, R17, R31, R84 ;  /* 0x0000001f11547223 */ /* 0x000fe20000000054 */
[----:B------:R-:W2:Y:S01]  /*2080*/  LDS.128 R40, [R91+0x610] ;  /* 0x000610005b287984 */ /* 0x000ea20000000c00 */
        /* <DEDUP_REMOVED lines=49> */
[----:B------:R-:W-:Y:S01]  /*23a0*/  LDS.128 R20, [R91+0x700] ;  /* 0x000700005b147984 */ /* 0x000fe20000000c00 */
[-C--:B--2---:R-:W-:Y:S01]  /*23b0*/  FFMA R38, R43, R12.reuse, R34 ;  /* 0x0000000c2b267223 */ /* 0x084fe20000000022 */
[C---:B------:R-:W-:Y:S01]  /*23c0*/  FFMA R67, R40.reuse, R12, R67 ;  /* 0x0000000c28437223 */ /* 0x040fe20000000043 */
[C---:B------:R-:W-:Y:S01]  /*23d0*/  FFMA R70, R40.reuse, R13, R70 ;  /* 0x0000000d28467223 */ /* 0x040fe20000000046 */
        /* <DEDUP_REMOVED lines=32> */
[----:B------:R-:W-:-:S04]  /*25e0*/  USHF.L.U32 UR5, UR17, 0x3, URZ ;  /* 0x0000000311057899 */ /* 0x000fc800080006ff */
[----:B------:R-:W-:Y:S01]  /*25f0*/  UIMAD.WIDE.U32 UR6, UR5, 0x4, UR6 ;  /* 0x00000004050678a5 */ /* 0x000fe2000f8e0006 */
[C---:B0-----:R-:W-:Y:S01]  /*2600*/  FFMA R5, R20.reuse, R30, R17 ;  /* 0x0000001e14057223 */ /* 0x041fe20000000011 */
[CC--:B------:R-:W-:Y:S01]  /*2610*/  FFMA R7, R20.reuse, R28.reuse, R19 ;  /* 0x0000001c14077223 */ /* 0x0c0fe20000000013 */
[C---:B------:R-:W-:Y:S01]  /*2620*/  FFMA R4, R20.reuse, R29, R16 ;  /* 0x0000001d14047223 */ /* 0x040fe20000000010 */
[C---:B------:R-:W-:Y:S01]  /*2630*/  FFMA R15, R21.reuse, R28, R47 ;  /* 0x0000001c150f7223 */ /* 0x040fe2000000002f */
[C---:B-1----:R-:W-:Y:S01]  /*2640*/  FFMA R6, R20.reuse, R27, R18 ;  /* 0x0000001b14067223 */ /* 0x042fe20000000012 */
[CC--:B------:R-:W-:Y:S01]  /*2650*/  FFMA R14, R21.reuse, R25.reuse, R92 ;  /* 0x00000019150e7223 */ /* 0x0c0fe2000000005c */
        /* <DEDUP_REMOVED lines=58> */
[----:B------:R-:W-:Y:S06]  /*2a00*/  BAR.SYNC.DEFER_BLOCKING 0x0 ;  /* 0x0000000000007b1d */ /* 0x000fec0000010000 */
[----:B------:R-:W-:Y:S05]  /*2a10*/  BRA.U !UP0, `(.L_x_1) ;  /* 0xffffffd908687547 */ /* 0x000fea000b83ffff */
.L_x_0:
[----:B------:R-:W1:Y:S01]  /*2a20*/  LDCU.64 UR6, c[0x0][0x3a8] ;  /* 0x00007500ff0677ac */ /* 0x000e620008000a00 */
[----:B------:R-:W-:Y:S01]  /*2a30*/  IMAD R0, R0, UR17, R3 ;  /* 0x0000001100007c24 */ /* 0x000fe2000f8e0203 */
[----:B------:R-:W-:Y:S01]  /*2a40*/  UIMAD UR4, UR14, UR17, UR15 ;  /* 0x000000110e0472a4 */ /* 0x000fe2000f8e020f */
[----:B------:R-:W2:Y:S03]  /*2a50*/  LDCU UR5, c[0x0][0x3a0] ;  /* 0x00007400ff0577ac */ /* 0x000ea60008000800 */
[----:B------:R-:W-:Y:S01]  /*2a60*/  USHF.L.U32 UR4, UR4, 0x6, URZ ;  /* 0x0000000604047899 */ /* 0x000fe200080006ff */
[----:B------:R-:W3:Y:S05]  /*2a70*/  LDCU UR8, c[0x0][0x38c] ;  /* 0x00007180ff0877ac */ /* 0x000eea0008000800 */
[----:B------:R-:W-:-:S04]  /*2a80*/  IADD3 R2, P0, PT, R0, UR4, RZ ;  /* 0x0000000400027c10 */ /* 0x000fc8000ff1e0ff */
[----:B------:R-:W-:Y:S02]  /*2a90*/  LEA.HI.X.SX32 R3, R0, RZ, 0x1, P0 ;  /* 0x000000ff00037211 */ /* 0x000fe400000f0eff */
[----:B-1----:R-:W-:-:S04]  /*2aa0*/  LEA R20, P0, R2, UR6, 0x2 ;  /* 0x0000000602147c11 */ /* 0x002fc8000f8010ff */
[----:B------:R-:W-:-:S05]  /*2ab0*/  LEA.HI.X R21, R2, UR7, R3, 0x2, P0 ;  /* 0x0000000702157c11 */ /* 0x000fca00080f1403 */
[----:B0-----:R-:W2:Y:S04]  /*2ac0*/  LDG.E R2, desc[UR12][R20.64] ;  /* 0x0000000c14027981 */ /* 0x001ea8000c1e1900 */
[----:B------:R-:W4:Y:S04]  /*2ad0*/  LDG.E R3, desc[UR12][R20.64+0x4] ;  /* 0x0000040c14037981 */ /* 0x000f28000c1e1900 */
[----:B------:R-:W5:Y:S04]  /*2ae0*/  LDG.E R23, desc[UR12][R20.64+0x8] ;  /* 0x0000080c14177981 */ /* 0x000f68000c1e1900 */
[----:B------:R-:W5:Y:S04]  /*2af0*/  LDG.E R25, desc[UR12][R20.64+0xc] ;  /* 0x00000c0c14197981 */ /* 0x000f68000c1e1900 */
[----:B------:R-:W5:Y:S04]  /*2b00*/  LDG.E R26, desc[UR12][R20.64+0x10] ;  /* 0x0000100c141a7981 */ /* 0x000f68000c1e1900 */
[----:B------:R-:W5:Y:S04]  /*2b10*/  LDG.E R27, desc[UR12][R20.64+0x14] ;  /* 0x0000140c141b7981 */ /* 0x000f68000c1e1900 */
[----:B------:R-:W5:Y:S04]  /*2b20*/  LDG.E R28, desc[UR12][R20.64+0x18] ;  /* 0x0000180c141c7981 */ /* 0x000f68000c1e1900 */
[----:B------:R-:W5:Y:S01]  /*2b30*/  LDG.E R29, desc[UR12][R20.64+0x1c] ;  /* 0x00001c0c141d7981 */ /* 0x000f62000c1e1900 */
[----:B------:R-:W-:-:S04]  /*2b40*/  IADD3 R0, PT, PT, R0, UR17, RZ ;  /* 0x0000001100007c10 */ /* 0x000fc8000fffe0ff */
[----:B------:R-:W-:-:S04]  /*2b50*/  IADD3 R30, P0, PT, R0, UR4, RZ ;  /* 0x00000004001e7c10 */ /* 0x000fc8000ff1e0ff */
[----:B------:R-:W-:Y:S01]  /*2b60*/  LEA.HI.X.SX32 R31, R0, RZ, 0x1, P0 ;  /* 0x000000ff001f7211 */ /* 0x000fe200000f0eff */
[----:B--2---:R-:W-:Y:S01]  /*2b70*/  FMUL R22, R2, UR5 ;  /* 0x0000000502167c20 */ /* 0x004fe20008400000 */
[----:B------:R-:W-:Y:S01]  /*2b80*/  LEA R2, P0, R30, UR6, 0x2 ;  /* 0x000000061e027c11 */ /* 0x000fe2000f8010ff */
[----:B----4-:R-:W-:Y:S02]  /*2b90*/  FMUL R3, R3, UR5 ;  /* 0x0000000503037c20 */ /* 0x010fe40008400000 */
[----:B---3--:R-:W-:Y:S01]  /*2ba0*/  FFMA R11, R11, UR8, R22 ;  /* 0x000000080b0b7c23 */ /* 0x008fe20008000016 */
[----:B-----5:R-:W-:Y:S01]  /*2bb0*/  FMUL R24, R23, UR5 ;  /* 0x0000000517187c20 */ /* 0x020fe20008400000 */
[----:B------:R-:W-:Y:S01]  /*2bc0*/  FFMA R23, R8, UR8, R3 ;  /* 0x0000000808177c23 */ /* 0x000fe20008000003 */
[----:B------:R-:W-:Y:S02]  /*2bd0*/  LEA.HI.X R3, R30, UR7, R31, 0x2, P0 ;  /* 0x000000071e037c11 */ /* 0x000fe400080f141f */
[----:B------:R-:W-:Y:S01]  /*2be0*/  STG.E desc[UR12][R20.64], R11 ;  /* 0x0000000b14007986 */ /* 0x000fe2000c10190c */
[----:B------:R-:W-:Y:S01]  /*2bf0*/  FMUL R25, R25, UR5 ;  /* 0x0000000519197c20 */ /* 0x000fe20008400000 */
[----:B------:R-:W-:-:S02]  /*2c00*/  FFMA R9, R9, UR8, R24 ;  /* 0x0000000809097c23 */ /* 0x000fc40008000018 */
[----:B------:R0:W-:Y:S01]  /*2c10*/  STG.E desc[UR12][R20.64+0x4], R23 ;  /* 0x0000041714007986 */ /* 0x0001e2000c10190c */
[----:B------:R-:W-:Y:S01]  /*2c20*/  FMUL R26, R26, UR5 ;  /* 0x000000051a1a7c20 */ /* 0x000fe20008400000 */
[----:B------:R-:W-:Y:S02]  /*2c30*/  FFMA R25, R6, UR8, R25 ;  /* 0x0000000806197c23 */ /* 0x000fe40008000019 */
[----:B------:R-:W-:Y:S01]  /*2c40*/  STG.E desc[UR12][R20.64+0x8], R9 ;  /* 0x0000080914007986 */ /* 0x000fe2000c10190c */
[----:B------:R-:W-:Y:S01]  /*2c50*/  FMUL R27, R27, UR5 ;  /* 0x000000051b1b7c20 */ /* 0x000fe20008400000 */
[----:B------:R-:W-:Y:S02]  /*2c60*/  FFMA R7, R7, UR8, R26 ;  /* 0x0000000807077c23 */ /* 0x000fe4000800001a */
[----:B------:R1:W-:Y:S01]  /*2c70*/  STG.E desc[UR12][R20.64+0xc], R25 ;  /* 0x00000c1914007986 */ /* 0x0003e2000c10190c */
[----:B------:R-:W-:Y:S01]  /*2c80*/  FMUL R28, R28, UR5 ;  /* 0x000000051c1c7c20 */ /* 0x000fe20008400000 */
[----:B------:R-:W-:-:S02]  /*2c90*/  FFMA R27, R4, UR8, R27 ;  /* 0x00000008041b7c23 */ /* 0x000fc4000800001b */
[----:B------:R-:W-:Y:S01]  /*2ca0*/  STG.E desc[UR12][R20.64+0x10], R7 ;  /* 0x0000100714007986 */ /* 0x000fe2000c10190c */
[----:B------:R-:W-:Y:S01]  /*2cb0*/  FMUL R29, R29, UR5 ;  /* 0x000000051d1d7c20 */ /* 0x000fe20008400000 */
[----:B------:R-:W-:Y:S02]  /*2cc0*/  FFMA R5, R5, UR8, R28 ;  /* 0x0000000805057c23 */ /* 0x000fe4000800001c */
[----:B------:R-:W-:Y:S01]  /*2cd0*/  STG.E desc[UR12][R20.64+0x14], R27 ;  /* 0x0000141b14007986 */ /* 0x000fe2000c10190c */
[----:B------:R-:W-:-:S03]  /*2ce0*/  FFMA R29, R18, UR8, R29 ;  /* 0x00000008121d7c23 */ /* 0x000fc6000800001d */
[----:B------:R-:W-:Y:S04]  /*2cf0*/  STG.E desc[UR12][R20.64+0x18], R5 ;  /* 0x0000180514007986 */ /* 0x000fe8000c10190c */
[----:B------:R2:W-:Y:S04]  /*2d00*/  STG.E desc[UR12][R20.64+0x1c], R29 ;  /* 0x00001c1d14007986 */ /* 0x0005e8000c10190c */
[----:B------:R-:W3:Y:S04]  /*2d10*/  LDG.E R6, desc[UR12][R2.64+0x4] ;  /* 0x0000040c02067981 */ /* 0x000ee8000c1e1900 */
[----:B0-----:R-:W4:Y:S04]  /*2d20*/  LDG.E R23, desc[UR12][R2.64+0x18] ;  /* 0x0000180c02177981 */ /* 0x001f28000c1e1900 */
[----:B------:R-:W5:Y:S04]  /*2d30*/  LDG.E R4, desc[UR12][R2.64] ;  /* 0x0000000c02047981 */ /* 0x000f68000c1e1900 */
[----:B------:R-:W5:Y:S04]  /*2d40*/  LDG.E R8, desc[UR12][R2.64+0x8] ;  /* 0x0000080c02087981 */ /* 0x000f68000c1e1900 */
[----:B------:R-:W5:Y:S04]  /*2d50*/  LDG.E R11, desc[UR12][R2.64+0xc] ;  /* 0x00000c0c020b7981 */ /* 0x000f68000c1e1900 */
[----:B------:R-:W5:Y:S04]  /*2d60*/  LDG.E R18, desc[UR12][R2.64+0x10] ;  /* 0x0000100c02127981 */ /* 0x000f68000c1e1900 */
[----:B------:R-:W5:Y:S04]  /*2d70*/  LDG.E R22, desc[UR12][R2.64+0x14] ;  /* 0x0000140c02167981 */ /* 0x000f68000c1e1900 */
[----:B------:R-:W5:Y:S01]  /*2d80*/  LDG.E R24, desc[UR12][R2.64+0x1c] ;  /* 0x00001c0c02187981 */ /* 0x000f62000c1e1900 */
[----:B------:R-:W-:-:S04]  /*2d90*/  IADD3 R0, PT, PT, R0, UR17, RZ ;  /* 0x0000001100007c10 */ /* 0x000fc8000fffe0ff */
[----:B-1----:R-:W-:-:S04]  /*2da0*/  IADD3 R25, P0, PT, R0, UR4, RZ ;  /* 0x0000000400197c10 */ /* 0x002fc8000ff1e0ff */
[----:B--2---:R-:W-:Y:S01]  /*2db0*/  LEA.HI.X.SX32 R20, R0, RZ, 0x1, P0 ;  /* 0x000000ff00147211 */ /* 0x004fe200000f0eff */
[----:B---3--:R-:W-:Y:S01]  /*2dc0*/  FMUL R9, R6, UR5 ;  /* 0x0000000506097c20 */ /* 0x008fe20008400000 */
[----:B----4-:R-:W-:Y:S01]  /*2dd0*/  FMUL R6, R23, UR5 ;  /* 0x0000000517067c20 */ /* 0x010fe20008400000 */
[----:B-----5:R-:W-:Y:S01]  /*2de0*/  FMUL R5, R4, UR5 ;  /* 0x0000000504057c20 */ /* 0x020fe20008400000 */
[----:B------:R-:W-:Y:S01]  /*2df0*/  LEA R4, P0, R25, UR6, 0x2 ;  /* 0x0000000619047c11 */ /* 0x000fe2000f8010ff */
[----:B------:R-:W-:Y:S01]  /*2e00*/  FMUL R8, R8, UR5 ;  /* 0x0000000508087c20 */ /* 0x000fe20008400000 */
[----:B------:R-:W-:Y:S01]  /*2e10*/  FMUL R11, R11, UR5 ;  /* 0x000000050b0b7c20 */ /* 0x000fe20008400000 */
[----:B------:R-:W-:Y:S01]  /*2e20*/  FMUL R18, R18, UR5 ;  /* 0x0000000512127c20 */ /* 0x000fe20008400000 */
[----:B------:R-:W-:Y:S01]  /*2e30*/  FMUL R21, R22, UR5 ;  /* 0x0000000516157c20 */ /* 0x000fe20008400000 */
[----:B------:R-:W-:Y:S01]  /*2e40*/  FMUL R23, R24, UR5 ;  /* 0x0000000518177c20 */ /* 0x000fe20008400000 */
[----:B------:R-:W-:Y:S01]  /*2e50*/  FFMA R7, R16, UR8, R5 ;  /* 0x0000000810077c23 */ /* 0x000fe20008000005 */
[----:B------:R-:W-:Y:S01]  /*2e60*/  FFMA R9, R14, UR8, R9 ;  /* 0x000000080e097c23 */ /* 0x000fe20008000009 */
[----:B------:R-:W-:Y:S01]  /*2e70*/  FFMA R17, R17, UR8, R8 ;  /* 0x0000000811117c23 */ /* 0x000fe20008000008 */
[----:B------:R-:W-:Y:S01]  /*2e80*/  FFMA R11, R12, UR8, R11 ;  /* 0x000000080c0b7c23 */ /* 0x000fe2000800000b */
[----:B------:R-:W-:Y:S01]  /*2e90*/  FFMA R15, R15, UR8, R18 ;  /* 0x000000080f0f7c23 */ /* 0x000fe20008000012 */
[----:B------:R-:W-:Y:S01]  /*2ea0*/  FFMA R21, R10, UR8, R21 ;  /* 0x000000080a157c23 */ /* 0x000fe20008000015 */
[----:B------:R-:W-:Y:S01]  /*2eb0*/  FFMA R13, R13, UR8, R6 ;  /* 0x000000080d0d7c23 */ /* 0x000fe20008000006 */
[----:B------:R-:W-:Y:S01]  /*2ec0*/  FFMA R23, R54, UR8, R23 ;  /* 0x0000000836177c23 */ /* 0x000fe20008000017 */
[----:B------:R-:W-:Y:S01]  /*2ed0*/  LEA.HI.X R5, R25, UR7, R20, 0x2, P0 ;  /* 0x0000000719057c11 */ /* 0x000fe200080f1414 */
[----:B------:R0:W-:Y:S04]  /*2ee0*/  STG.E desc[UR12][R2.64], R7 ;  /* 0x0000000702007986 */ /* 0x0001e8000c10190c */
[----:B------:R1:W-:Y:S04]  /*2ef0*/  STG.E desc[UR12][R2.64+0x4], R9 ;  /* 0x0000040902007986 */ /* 0x0003e8000c10190c */
[----:B------:R-:W-:Y:S04]  /*2f00*/  STG.E desc[UR12][R2.64+0x8], R17 ;  /* 0x0000081102007986 */ /* 0x000fe8000c10190c */
[----:B------:R-:W-:Y:S04]  /*2f10*/  STG.E desc[UR12][R2.64+0xc], R11 ;  /* 0x00000c0b02007986 */ /* 0x000fe8000c10190c */
[----:B------:R2:W-:Y:S04]  /*2f20*/  STG.E desc[UR12][R2.64+0x10], R15 ;  /* 0x0000100f02007986 */ /* 0x0005e8000c10190c */
[----:B------:R-:W-:Y:S04]  /*2f30*/  STG.E desc[UR12][R2.64+0x14], R21 ;  /* 0x0000141502007986 */ /* 0x000fe8000c10190c */
[----:B------:R-:W-:Y:S04]  /*2f40*/  STG.E desc[UR12][R2.64+0x18], R13 ;  /* 0x0000180d02007986 */ /* 0x000fe8000c10190c */
[----:B------:R3:W-:Y:S04]  /*2f50*/  STG.E desc[UR12][R2.64+0x1c], R23 ;  /* 0x00001c1702007986 */ /* 0x0007e8000c10190c */
[----:B------:R-:W4:Y:S04]  /*2f60*/  LDG.E R6, desc[UR12][R4.64] ;  /* 0x0000000c04067981 */ /* 0x000f28000c1e1900 */
[----:B0-----:R-:W5:Y:S04]  /*2f70*/  LDG.E R7, desc[UR12][R4.64+0x4] ;  /* 0x0000040c04077981 */ /* 0x001f68000c1e1900 */
[----:B------:R-:W5:Y:S04]  /*2f80*/  LDG.E R8, desc[UR12][R4.64+0x8] ;  /* 0x0000080c04087981 */ /* 0x000f68000c1e1900 */
[----:B-1----:R-:W5:Y:S04]  /*2f90*/  LDG.E R9, desc[UR12][R4.64+0xc] ;  /* 0x00000c0c04097981 */ /* 0x002f68000c1e1900 */
[----:B------:R-:W5:Y:S04]  /*2fa0*/  LDG.E R10, desc[UR12][R4.64+0x10] ;  /* 0x0000100c040a7981 */ /* 0x000f68000c1e1900 */
[----:B------:R-:W5:Y:S04]  /*2fb0*/  LDG.E R12, desc[UR12][R4.64+0x14] ;  /* 0x0000140c040c7981 */ /* 0x000f68000c1e1900 */
[----:B------:R-:W5:Y:S04]  /*2fc0*/  LDG.E R14, desc[UR12][R4.64+0x18] ;  /* 0x0000180c040e7981 */ /* 0x000f68000c1e1900 */
[----:B--2---:R-:W2:Y:S01]  /*2fd0*/  LDG.E R15, desc[UR12][R4.64+0x1c] ;  /* 0x00001c0c040f7981 */ /* 0x004ea2000c1e1900 */
[----:B------:R-:W-:-:S04]  /*2fe0*/  IADD3 R0, PT, PT, R0, UR17, RZ ;  /* 0x0000001100007c10 */ /* 0x000fc8000fffe0ff */
[----:B------:R-:W-:-:S04]  /*2ff0*/  IADD3 R11, P0, PT, R0, UR4, RZ ;  /* 0x00000004000b7c10 */ /* 0x000fc8000ff1e0ff */
[----:B------:R-:W-:Y:S02]  /*3000*/  LEA.HI.X.SX32 R16, R0, RZ, 0x1, P0 ;  /* 0x000000ff00107211 */ /* 0x000fe400000f0eff */
[----:B---3--:R-:W-:-:S04]  /*3010*/  LEA R2, P0, R11, UR6, 0x2 ;  /* 0x000000060b027c11 */ /* 0x008fc8000f8010ff */
[----:B------:R-:W-:Y:S01]  /*3020*/  LEA.HI.X R3, R11, UR7, R16, 0x2, P0 ;  /* 0x000000070b037c11 */ /* 0x000fe200080f1410 */
[----:B----4-:R-:W-:Y:S01]  /*3030*/  FMUL R6, R6, UR5 ;  /* 0x0000000506067c20 */ /* 0x010fe20008400000 */
[----:B-----5:R-:W-:Y:S01]  /*3040*/  FMUL R7, R7, UR5 ;  /* 0x0000000507077c20 */ /* 0x020fe20008400000 */
[----:B------:R-:W-:Y:S01]  /*3050*/  FMUL R8, R8, UR5 ;  /* 0x0000000508087c20 */ /* 0x000fe20008400000 */
[----:B------:R-:W-:Y:S01]  /*3060*/  FMUL R9, R9, UR5 ;  /* 0x0000000509097c20 */ /* 0x000fe20008400000 */
[----:B------:R-:W-:Y:S01]  /*3070*/  FMUL R10, R10, UR5 ;  /* 0x000000050a0a7c20 */ /* 0x000fe20008400000 */
[----:B------:R-:W-:Y:S01]  /*3080*/  FMUL R11, R12, UR5 ;  /* 0x000000050c0b7c20 */ /* 0x000fe20008400000 */
[----:B------:R-:W-:Y:S01]  /*3090*/  FMUL R14, R14, UR5 ;  /* 0x000000050e0e7c20 */ /* 0x000fe20008400000 */
[----:B--2---:R-:W-:Y:S01]  /*30a0*/  FMUL R15, R15, UR5 ;  /* 0x000000050f0f7c20 */ /* 0x004fe20008400000 */
        /* <DEDUP_REMOVED lines=8> */
[----:B------:R-:W-:Y:S04]  /*3130*/  STG.E desc[UR12][R4.64], R53 ;  /* 0x0000003504007986 */ /* 0x000fe8000c10190c */
[----:B------:R0:W-:Y:S04]  /*3140*/  STG.E desc[UR12][R4.64+0x4], R7 ;  /* 0x0000040704007986 */ /* 0x0001e8000c10190c */
[----:B------:R-:W-:Y:S04]  /*3150*/  STG.E desc[UR12][R4.64+0x8], R51 ;  /* 0x0000083304007986 */ /* 0x000fe8000c10190c */
[----:B------:R-:W-:Y:S04]  /*3160*/  STG.E desc[UR12][R4.64+0xc], R9 ;  /* 0x00000c0904007986 */ /* 0x000fe8000c10190c */
[----:B------:R-:W-:Y:S04]  /*3170*/  STG.E desc[UR12][R4.64+0x10], R49 ;  /* 0x0000103104007986 */ /* 0x000fe8000c10190c */
[----:B------:R1:W-:Y:S04]  /*3180*/  STG.E desc[UR12][R4.64+0x14], R11 ;  /* 0x0000140b04007986 */ /* 0x0003e8000c10190c */
        /* <DEDUP_REMOVED lines=12> */
[----:B------:R-:W-:Y:S02]  /*3250*/  LEA.HI.X.SX32 R18, R0, RZ, 0x1, P0 ;  /* 0x000000ff00127211 */ /* 0x000fe400000f0eff */
[----:B--2---:R-:W-:Y:S01]  /*3260*/  LEA R4, P0, R11, UR6, 0x2 ;  /* 0x000000060b047c11 */ /* 0x004fe2000f8010ff */
[----:B---3--:R-:W-:Y:S01]  /*3270*/  FMUL R5, R6, UR5 ;  /* 0x0000000506057c20 */ /* 0x008fe20008400000 */
[----:B----4-:R-:W-:-:S03]  /*3280*/  FMUL R9, R7, UR5 ;  /* 0x0000000507097c20 */ /* 0x010fc60008400000 */
[----:B------:R-:W-:Y:S01]  /*3290*/  FFMA R7, R62, UR8, R5 ;  /* 0x000000083e077c23 */ /* 0x000fe20008000005 */
[----:B------:R-:W-:Y:S01]  /*32a0*/  LEA.HI.X R5, R11, UR7, R18, 0x2, P0 ;  /* 0x000000070b057c11 */ /* 0x000fe200080f1412 */
[----:B-----5:R-:W-:Y:S01]  /*32b0*/  FMUL R8, R8, UR5 ;  /* 0x0000000508087c20 */ /* 0x020fe20008400000 */
        /* <DEDUP_REMOVED lines=12> */
[----:B------:R0:W-:Y:S04]  /*3380*/  STG.E desc[UR12][R2.64], R7 ;  /* 0x0000000702007986 */ /* 0x0001e8000c10190c */
[----:B------:R1:W-:Y:S04]  /*3390*/  STG.E desc[UR12][R2.64+0x4], R9 ;  /* 0x0000040902007986 */ /* 0x0003e8000c10190c */
[----:B------:R-:W-:Y:S04]  /*33a0*/  STG.E desc[UR12][R2.64+0x8], R59 ;  /* 0x0000083b02007986 */ /* 0x000fe8000c10190c */
[----:B------:R2:W-:Y:S04]  /*33b0*/  STG.E desc[UR12][R2.64+0xc], R11 ;  /* 0x00000c0b02007986 */ /* 0x0005e8000c10190c */
[----:B------:R-:W-:Y:S04]  /*33c0*/  STG.E desc[UR12][R2.64+0x10], R57 ;  /* 0x0000103902007986 */ /* 0x000fe8000c10190c */
        /* <DEDUP_REMOVED lines=10> */
[----:B------:R-:W5:Y:S01]  /*3470*/  LDG.E R16, desc[UR12][R4.64+0x1c] ;  /* 0x00001c0c04107981 */ /* 0x000f62000c1e1900 */
[----:B------:R-:W-:-:S04]  /*3480*/  IADD3 R0, PT, PT, R0, UR17, RZ ;  /* 0x0000001100007c10 */ /* 0x000fc8000fffe0ff */
[----:B--2---:R-:W-:-:S04]  /*3490*/  IADD3 R11, P0, PT, R0, UR4, RZ ;  /* 0x00000004000b7c10 */ /* 0x004fc8000ff1e0ff */
        /* <DEDUP_REMOVED lines=37> */
[----:B-1----:R-:W-:Y:S02]  /*36f0*/  LEA.HI.X.SX32 R11, R17, RZ, 0x1, P0 ;  /* 0x000000ff110b7211 */ /* 0x002fe400000f0eff */
        /* <DEDUP_REMOVED lines=21> */
[----:B------:R-:W-:Y:S04]  /*3850*/  STG.E desc[UR12][R2.64+0xc], R11 ;  /* 0x00000c0b02007986 */ /* 0x000fe8000c10190c */
[----:B------:R-:W-:Y:S04]  /*3860*/  STG.E desc[UR12][R2.64+0x10], R71 ;  /* 0x0000104702007986 */ /* 0x000fe8000c10190c */
[----:B------:R-:W-:Y:S04]  /*3870*/  STG.E desc[UR12][R2.64+0x14], R13 ;  /* 0x0000140d02007986 */ /* 0x000fe8000c10190c */
        /* <DEDUP_REMOVED lines=34> */
[----:B------:R1:W-:Y:S04]  /*3aa0*/  STG.E desc[UR12][R4.64+0xc], R9 ;  /* 0x00000c0904007986 */ /* 0x0003e8000c10190c */
[----:B------:R-:W-:Y:S04]  /*3ab0*/  STG.E desc[UR12][R4.64+0x10], R79 ;  /* 0x0000104f04007986 */ /* 0x000fe8000c10190c */
[----:B------:R-:W-:Y:S04]  /*3ac0*/  STG.E desc[UR12][R4.64+0x14], R11 ;  /* 0x0000140b04007986 */ /* 0x000fe8000c10190c */
[----:B------:R-:W-:Y:S04]  /*3ad0*/  STG.E desc[UR12][R4.64+0x18], R81 ;  /* 0x0000185104007986 */ /* 0x000fe8000c10190c */
[----:B------:R2:W-:Y:S04]  /*3ae0*/  STG.E desc[UR12][R4.64+0x1c], R13 ;  /* 0x00001c0d04007986 */ /* 0x0005e8000c10190c */
[----:B------:R-:W3:Y:S04]  /*3af0*/  LDG.E R0, desc[UR12][R2.64] ;  /* 0x0000000c02007981 */ /* 0x000ee8000c1e1900 */
[----:B0-----:R-:W2:Y:S04]  /*3b00*/  LDG.E R7, desc[UR12][R2.64+0x8] ;  /* 0x0000080c02077981 */ /* 0x001ea8000c1e1900 */
[----:B------:R-:W4:Y:S04]  /*3b10*/  LDG.E R6, desc[UR12][R2.64+0x4] ;  /* 0x0000040c02067981 */ /* 0x000f28000c1e1900 */
[----:B------:R-:W5:Y:S04]  /*3b20*/  LDG.E R8, desc[UR12][R2.64+0xc] ;  /* 0x00000c0c02087981 */ /* 0x000f68000c1e1900 */
[----:B------:R-:W5:Y:S04]  /*3b30*/  LDG.E R10, desc[UR12][R2.64+0x10] ;  /* 0x0000100c020a7981 */ /* 0x000f68000c1e1900 */
[----:B------:R-:W5:Y:S04]  /*3b40*/  LDG.E R12, desc[UR12][R2.64+0x14] ;  /* 0x0000140c020c7981 */ /* 0x000f68000c1e1900 */
[----:B-1----:R-:W5:Y:S04]  /*3b50*/  LDG.E R9, desc[UR12][R2.64+0x18] ;  /* 0x0000180c02097981 */ /* 0x002f68000c1e1900 */
[----:B------:R-:W5:Y:S01]  /*3b60*/  LDG.E R14, desc[UR12][R2.64+0x1c] ;  /* 0x00001c0c020e7981 */ /* 0x000f62000c1e1900 */
[----:B---3--:R-:W-:Y:S01]  /*3b70*/  FMUL R0, R0, UR5 ;  /* 0x0000000500007c20 */ /* 0x008fe20008400000 */
[----:B--2---:R-:W-:-:S03]  /*3b80*/  FMUL R4, R7, UR5 ;  /* 0x0000000507047c20 */ /* 0x004fc60008400000 */
[----:B------:R-:W-:Y:S01]  /*3b90*/  FFMA R83, R83, UR8, R0 ;  /* 0x0000000853537c23 */ /* 0x000fe20008000000 */
[----:B----4-:R-:W-:Y:S01]  /*3ba0*/  FMUL R6, R6, UR5 ;  /* 0x0000000506067c20 */ /* 0x010fe20008400000 */
[----:B-----5:R-:W-:Y:S01]  /*3bb0*/  FMUL R8, R8, UR5 ;  /* 0x0000000508087c20 */ /* 0x020fe20008400000 */
        /* <DEDUP_REMOVED lines=12> */
[----:B------:R-:W-:Y:S04]  /*3c80*/  STG.E desc[UR12][R2.64+0x4], R85 ;  /* 0x0000045502007986 */ /* 0x000fe8000c10190c */
[----:B------:R-:W-:Y:S04]  /*3c90*/  STG.E desc[UR12][R2.64+0x8], R87 ;  /* 0x0000085702007986 */ /* 0x000fe8000c10190c */
[----:B------:R-:W-:Y:S04]  /*3ca0*/  STG.E desc[UR12][R2.64+0xc], R89 ;  /* 0x00000c5902007986 */ /* 0x000fe8000c10190c */
[----:B------:R-:W-:Y:S04]  /*3cb0*/  STG.E desc[UR12][R2.64+0x10], R93 ;  /* 0x0000105d02007986 */ /* 0x000fe8000c10190c */
[----:B------:R-:W-:Y:S04]  /*3cc0*/  STG.E desc[UR12][R2.64+0x14], R5 ;  /* 0x0000140502007986 */ /* 0x000fe8000c10190c */
[----:B------:R-:W-:Y:S04]  /*3cd0*/  STG.E desc[UR12][R2.64+0x18], R95 ;  /* 0x0000185f02007986 */ /* 0x000fe8000c10190c */
[----:B------:R-:W-:Y:S01]  /*3ce0*/  STG.E desc[UR12][R2.64+0x1c], R7 ;  /* 0x00001c0702007986 */ /* 0x000fe2000c10190c */
[----:B------:R-:W-:Y:S05]  /*3cf0*/  EXIT ;  /* 0x000000000000794d */ /* 0x000fea0003800000 */
.L_x_2:
[----:B------:R-:W-:-:S00]  /*3d00*/  BRA `(.L_x_2) ;  /* 0xfffffffc00fc7947 */ /* 0x000fc0000383ffff */
[----:B------:R-:W-:-:S00]  /*3d10*/  NOP ;  /* 0x0000000000007918 */ /* 0x000fc00000000000 */
        /* <DEDUP_REMOVED lines=14> */
.L_x_3:


//--------------------- .nv.shared._Z15sgemm_multi_resiiifPKfS0_fPf --------------------------
	.section	.nv.shared._Z15sgemm_multi_resiiifPKfS0_fPf,"aw",@nobits
	.sectionflags	@""
	.align	4
.nv.shared._Z15sgemm_multi_resiiifPKfS0_fPf:
	.zero		5120


//--------------------- .nv.shared.reserved.0     --------------------------
	.section	.nv.shared.reserved.0,"aw",@nobits
	.weak		__nv_reservedSMEM_offset_0_alias
	.size		__nv_reservedSMEM_offset_0_alias, 0, 64
	.other		__nv_reservedSMEM_offset_0_alias,@"STO_CUDA_RESERVED_SHARED STV_DEFAULT"
__nv_reservedSMEM_offset_0_alias:
	.zero		0
	.zero		64


//--------------------- .nv.constant0._Z15sgemm_multi_resiiifPKfS0_fPf --------------------------
	.section	.nv.constant0._Z15sgemm_multi_resiiifPKfS0_fPf,"a",@progbits
	.sectionflags	@""
	.align	4
.nv.constant0._Z15sgemm_multi_resiiifPKfS0_fPf:
	.zero		944


//--------------------- SYMBOLS --------------------------

	.type		.nv.reservedSmem.offset0,@object
	.size		.nv.reservedSmem.offset0,0x4
	.type		.nv.reservedSmem.cap,@object
	.size		.nv.reservedSmem.cap,0x4
